//
// Generated by NVIDIA NVVM Compiler
//
// Compiler Build ID: CL-36424714
// Cuda compilation tools, release 13.0, V13.0.88
// Based on NVVM 20.0.0
//

.version 9.0
.target sm_100
.address_size 64

	// .globl	_Z16med_kernel_whilePiiS_S_S_S_ii

.visible .entry _Z16med_kernel_whilePiiS_S_S_S_ii(
	.param .u64 .ptr .align 1 _Z16med_kernel_whilePiiS_S_S_S_ii_param_0,
	.param .u32 _Z16med_kernel_whilePiiS_S_S_S_ii_param_1,
	.param .u64 .ptr .align 1 _Z16med_kernel_whilePiiS_S_S_S_ii_param_2,
	.param .u64 .ptr .align 1 _Z16med_kernel_whilePiiS_S_S_S_ii_param_3,
	.param .u64 .ptr .align 1 _Z16med_kernel_whilePiiS_S_S_S_ii_param_4,
	.param .u64 .ptr .align 1 _Z16med_kernel_whilePiiS_S_S_S_ii_param_5,
	.param .u32 _Z16med_kernel_whilePiiS_S_S_S_ii_param_6,
	.param .u32 _Z16med_kernel_whilePiiS_S_S_S_ii_param_7
)
{
	.reg .pred 	%p<45>;
	.reg .b32 	%r<289>;
	.reg .b64 	%rd<90>;

	ld.param.u64 	%rd43, [_Z16med_kernel_whilePiiS_S_S_S_ii_param_0];
	ld.param.u32 	%r118, [_Z16med_kernel_whilePiiS_S_S_S_ii_param_1];
	ld.param.u64 	%rd41, [_Z16med_kernel_whilePiiS_S_S_S_ii_param_2];
	ld.param.u64 	%rd42, [_Z16med_kernel_whilePiiS_S_S_S_ii_param_3];
	ld.param.u64 	%rd44, [_Z16med_kernel_whilePiiS_S_S_S_ii_param_4];
	ld.param.u64 	%rd45, [_Z16med_kernel_whilePiiS_S_S_S_ii_param_5];
	ld.param.u32 	%r119, [_Z16med_kernel_whilePiiS_S_S_S_ii_param_7];
	cvta.to.global.u64 	%rd1, %rd43;
	cvta.to.global.u64 	%rd46, %rd45;
	cvta.to.global.u64 	%rd47, %rd44;
	mov.u32 	%r1, %tid.x;
	mul.wide.u32 	%rd48, %r1, 4;
	add.s64 	%rd49, %rd46, %rd48;
	ld.global.u32 	%r2, [%rd49+4];
	ld.global.u32 	%r120, [%rd49];
	sub.s32 	%r3, %r2, %r120;
	cvt.s64.s32 	%rd2, %r120;
	mad.lo.s32 	%r121, %r1, %r118, %r1;
	mul.wide.s32 	%rd50, %r121, 4;
	add.s64 	%rd3, %rd47, %rd50;
	mad.lo.s32 	%r122, %r119, %r118, %r119;
	mul.wide.s32 	%rd4, %r122, 4;
	mov.b32 	%r123, 0;
	st.global.u32 	[%rd3], %r123;
	setp.lt.s32 	%p1, %r118, 1;
	@%p1 bra 	$L__BB0_13;
	and.b32  	%r4, %r118, 15;
	setp.lt.u32 	%p2, %r118, 16;
	mov.b32 	%r261, 1;
	@%p2 bra 	$L__BB0_4;
	and.b32  	%r5, %r118, 2147483632;
	mov.b32 	%r267, 1;
$L__BB0_3:
	.pragma "nounroll";
	mul.wide.s32 	%rd51, %r267, 4;
	add.s64 	%rd52, %rd3, %rd51;
	ld.global.u32 	%r126, [%rd52+-4];
	add.s32 	%r127, %r126, 1;
	st.global.u32 	[%rd52], %r127;
	add.s32 	%r128, %r126, 2;
	st.global.u32 	[%rd52+4], %r128;
	add.s32 	%r129, %r126, 3;
	st.global.u32 	[%rd52+8], %r129;
	add.s32 	%r130, %r126, 4;
	st.global.u32 	[%rd52+12], %r130;
	add.s32 	%r131, %r126, 5;
	st.global.u32 	[%rd52+16], %r131;
	add.s32 	%r132, %r126, 6;
	st.global.u32 	[%rd52+20], %r132;
	add.s32 	%r133, %r126, 7;
	st.global.u32 	[%rd52+24], %r133;
	add.s32 	%r134, %r126, 8;
	st.global.u32 	[%rd52+28], %r134;
	add.s32 	%r135, %r126, 9;
	st.global.u32 	[%rd52+32], %r135;
	add.s32 	%r136, %r126, 10;
	st.global.u32 	[%rd52+36], %r136;
	add.s32 	%r137, %r126, 11;
	st.global.u32 	[%rd52+40], %r137;
	add.s32 	%r138, %r126, 12;
	st.global.u32 	[%rd52+44], %r138;
	add.s32 	%r139, %r126, 13;
	st.global.u32 	[%rd52+48], %r139;
	add.s32 	%r140, %r126, 14;
	st.global.u32 	[%rd52+52], %r140;
	add.s32 	%r141, %r126, 15;
	st.global.u32 	[%rd52+56], %r141;
	add.s32 	%r142, %r126, 16;
	st.global.u32 	[%rd52+60], %r142;
	add.s32 	%r261, %r267, 16;
	add.s32 	%r143, %r267, 15;
	setp.eq.s32 	%p3, %r143, %r5;
	mov.u32 	%r267, %r261;
	@%p3 bra 	$L__BB0_4;
	bra.uni 	$L__BB0_3;
$L__BB0_4:
	setp.eq.s32 	%p4, %r4, 0;
	@%p4 bra 	$L__BB0_13;
	and.b32  	%r7, %r118, 7;
	setp.lt.u32 	%p5, %r4, 8;
	@%p5 bra 	$L__BB0_7;
	mul.wide.s32 	%rd53, %r261, 4;
	add.s64 	%rd54, %rd3, %rd53;
	ld.global.u32 	%r144, [%rd54+-4];
	add.s32 	%r145, %r144, 1;
	st.global.u32 	[%rd54], %r145;
	add.s32 	%r146, %r144, 2;
	st.global.u32 	[%rd54+4], %r146;
	add.s32 	%r147, %r144, 3;
	st.global.u32 	[%rd54+8], %r147;
	add.s32 	%r148, %r144, 4;
	st.global.u32 	[%rd54+12], %r148;
	add.s32 	%r149, %r144, 5;
	st.global.u32 	[%rd54+16], %r149;
	add.s32 	%r150, %r144, 6;
	st.global.u32 	[%rd54+20], %r150;
	add.s32 	%r151, %r144, 7;
	st.global.u32 	[%rd54+24], %r151;
	add.s32 	%r152, %r144, 8;
	st.global.u32 	[%rd54+28], %r152;
	add.s32 	%r261, %r261, 8;
$L__BB0_7:
	setp.eq.s32 	%p6, %r7, 0;
	@%p6 bra 	$L__BB0_13;
	and.b32  	%r10, %r118, 3;
	setp.lt.u32 	%p7, %r7, 4;
	@%p7 bra 	$L__BB0_10;
	mul.wide.s32 	%rd55, %r261, 4;
	add.s64 	%rd56, %rd3, %rd55;
	ld.global.u32 	%r153, [%rd56+-4];
	add.s32 	%r154, %r153, 1;
	st.global.u32 	[%rd56], %r154;
	add.s32 	%r155, %r153, 2;
	st.global.u32 	[%rd56+4], %r155;
	add.s32 	%r156, %r153, 3;
	st.global.u32 	[%rd56+8], %r156;
	add.s32 	%r157, %r153, 4;
	st.global.u32 	[%rd56+12], %r157;
	add.s32 	%r261, %r261, 4;
$L__BB0_10:
	setp.eq.s32 	%p8, %r10, 0;
	@%p8 bra 	$L__BB0_13;
	mov.b32 	%r264, 0;
$L__BB0_12:
	.pragma "nounroll";
	mul.wide.s32 	%rd57, %r261, 4;
	add.s64 	%rd58, %rd3, %rd57;
	ld.global.u32 	%r159, [%rd58+-4];
	add.s32 	%r160, %r159, 1;
	st.global.u32 	[%rd58], %r160;
	add.s32 	%r261, %r261, 1;
	add.s32 	%r264, %r264, 1;
	setp.ne.s32 	%p9, %r264, %r10;
	@%p9 bra 	$L__BB0_12;
$L__BB0_13:
	setp.lt.s32 	%p10, %r3, 1;
	mov.u64 	%rd89, %rd3;
	@%p10 bra 	$L__BB0_80;
	add.s64 	%rd5, %rd3, %rd4;
	setp.gt.s32 	%p11, %r118, 0;
	@%p11 bra 	$L__BB0_21;
	cvt.u32.u64 	%r246, %rd2;
	and.b32  	%r17, %r3, 3;
	sub.s32 	%r247, %r246, %r2;
	setp.gt.u32 	%p37, %r247, -4;
	mov.u64 	%rd80, %rd5;
	mov.u64 	%rd89, %rd3;
	@%p37 bra 	$L__BB0_18;
	and.b32  	%r248, %r3, 2147483644;
	neg.s32 	%r265, %r248;
	mov.u64 	%rd80, %rd5;
	mov.u64 	%rd89, %rd3;
$L__BB0_17:
	setp.eq.s64 	%p38, %rd89, %rd3;
	selp.b64 	%rd70, %rd5, %rd3, %p38;
	setp.eq.s64 	%p39, %rd80, %rd3;
	selp.b64 	%rd71, %rd5, %rd3, %p39;
	ld.global.u32 	%r249, [%rd71];
	add.s32 	%r250, %r249, 1;
	st.global.u32 	[%rd70], %r250;
	selp.b64 	%rd89, %rd3, %rd5, %p38;
	selp.b64 	%rd80, %rd3, %rd5, %p39;
	ld.global.u32 	%r251, [%rd80];
	add.s32 	%r252, %r251, 1;
	st.global.u32 	[%rd89], %r252;
	ld.global.u32 	%r253, [%rd71];
	add.s32 	%r254, %r253, 1;
	st.global.u32 	[%rd70], %r254;
	ld.global.u32 	%r255, [%rd80];
	add.s32 	%r256, %r255, 1;
	st.global.u32 	[%rd89], %r256;
	add.s32 	%r265, %r265, 4;
	setp.ne.s32 	%p40, %r265, 0;
	@%p40 bra 	$L__BB0_17;
$L__BB0_18:
	setp.eq.s32 	%p41, %r17, 0;
	@%p41 bra 	$L__BB0_80;
	neg.s32 	%r266, %r17;
$L__BB0_20:
	.pragma "nounroll";
	setp.eq.s64 	%p42, %rd89, %rd3;
	selp.b64 	%rd89, %rd5, %rd3, %p42;
	setp.eq.s64 	%p43, %rd80, %rd3;
	selp.b64 	%rd80, %rd5, %rd3, %p43;
	ld.global.u32 	%r257, [%rd80];
	add.s32 	%r258, %r257, 1;
	st.global.u32 	[%rd89], %r258;
	add.s32 	%r266, %r266, 1;
	setp.eq.s32 	%p44, %r266, 0;
	@%p44 bra 	$L__BB0_80;
	bra.uni 	$L__BB0_20;
$L__BB0_21:
	and.b32  	%r24, %r118, 7;
	add.s32 	%r25, %r24, -1;
	and.b32  	%r26, %r118, 3;
	and.b32  	%r27, %r118, 1;
	and.b32  	%r162, %r118, 2147483640;
	neg.s32 	%r28, %r162;
	cvta.to.global.u64 	%rd17, %rd42;
	mov.b32 	%r268, 0;
	mov.u64 	%rd84, %rd5;
	mov.u64 	%rd89, %rd3;
$L__BB0_22:
	setp.lt.u32 	%p12, %r118, 8;
	setp.eq.s64 	%p13, %rd89, %rd3;
	selp.b64 	%rd89, %rd5, %rd3, %p13;
	setp.eq.s64 	%p14, %rd84, %rd3;
	selp.b64 	%rd84, %rd5, %rd3, %p14;
	ld.global.u32 	%r164, [%rd84];
	add.s32 	%r165, %r164, 1;
	st.global.u32 	[%rd89], %r165;
	cvt.u64.u32 	%rd59, %r268;
	add.s64 	%rd60, %rd59, %rd2;
	shl.b64 	%rd61, %rd60, 2;
	add.s64 	%rd22, %rd17, %rd61;
	mov.b32 	%r284, 1;
	@%p12 bra 	$L__BB0_50;
	add.s64 	%rd87, %rd1, 16;
	add.s64 	%rd88, %rd84, 16;
	add.s64 	%rd86, %rd89, 16;
	mov.b32 	%r269, 0;
	mov.u32 	%r270, %r28;
$L__BB0_24:
	.pragma "nounroll";
	ld.global.u32 	%r34, [%rd88+-12];
	ld.global.u32 	%r35, [%rd86+-16];
	ld.global.u32 	%r167, [%rd87+-16];
	ld.global.u32 	%r168, [%rd22];
	setp.ne.s32 	%p15, %r167, %r168;
	@%p15 bra 	$L__BB0_26;
	ld.global.u32 	%r271, [%rd88+-16];
	bra.uni 	$L__BB0_27;
$L__BB0_26:
	ld.global.u32 	%r169, [%rd88+-16];
	add.s32 	%r271, %r169, 2;
$L__BB0_27:
	min.s32 	%r170, %r34, %r35;
	add.s32 	%r171, %r170, 1;
	min.s32 	%r39, %r171, %r271;
	st.global.u32 	[%rd86+-12], %r39;
	ld.global.u32 	%r40, [%rd88+-8];
	ld.global.u32 	%r172, [%rd87+-12];
	ld.global.u32 	%r173, [%rd22];
	setp.eq.s32 	%p16, %r172, %r173;
	@%p16 bra 	$L__BB0_29;
	ld.global.u32 	%r174, [%rd88+-12];
	add.s32 	%r272, %r174, 2;
	bra.uni 	$L__BB0_30;
$L__BB0_29:
	ld.global.u32 	%r272, [%rd88+-12];
$L__BB0_30:
	min.s32 	%r175, %r40, %r39;
	add.s32 	%r176, %r175, 1;
	min.s32 	%r44, %r176, %r272;
	st.global.u32 	[%rd86+-8], %r44;
	ld.global.u32 	%r45, [%rd88+-4];
	ld.global.u32 	%r177, [%rd87+-8];
	ld.global.u32 	%r178, [%rd22];
	setp.eq.s32 	%p17, %r177, %r178;
	@%p17 bra 	$L__BB0_32;
	ld.global.u32 	%r179, [%rd88+-8];
	add.s32 	%r273, %r179, 2;
	bra.uni 	$L__BB0_33;
$L__BB0_32:
	ld.global.u32 	%r273, [%rd88+-8];
$L__BB0_33:
	min.s32 	%r180, %r45, %r44;
	add.s32 	%r181, %r180, 1;
	min.s32 	%r49, %r181, %r273;
	st.global.u32 	[%rd86+-4], %r49;
	ld.global.u32 	%r50, [%rd88];
	ld.global.u32 	%r182, [%rd87+-4];
	ld.global.u32 	%r183, [%rd22];
	setp.eq.s32 	%p18, %r182, %r183;
	@%p18 bra 	$L__BB0_35;
	ld.global.u32 	%r184, [%rd88+-4];
	add.s32 	%r274, %r184, 2;
	bra.uni 	$L__BB0_36;
$L__BB0_35:
	ld.global.u32 	%r274, [%rd88+-4];
$L__BB0_36:
	min.s32 	%r185, %r50, %r49;
	add.s32 	%r186, %r185, 1;
	min.s32 	%r54, %r186, %r274;
	st.global.u32 	[%rd86], %r54;
	ld.global.u32 	%r55, [%rd88+4];
	ld.global.u32 	%r187, [%rd87];
	ld.global.u32 	%r188, [%rd22];
	setp.eq.s32 	%p19, %r187, %r188;
	@%p19 bra 	$L__BB0_38;
	ld.global.u32 	%r189, [%rd88];
	add.s32 	%r275, %r189, 2;
	bra.uni 	$L__BB0_39;
$L__BB0_38:
	ld.global.u32 	%r275, [%rd88];
$L__BB0_39:
	min.s32 	%r190, %r55, %r54;
	add.s32 	%r191, %r190, 1;
	min.s32 	%r59, %r191, %r275;
	st.global.u32 	[%rd86+4], %r59;
	ld.global.u32 	%r60, [%rd88+8];
	ld.global.u32 	%r192, [%rd87+4];
	ld.global.u32 	%r193, [%rd22];
	setp.eq.s32 	%p20, %r192, %r193;
	@%p20 bra 	$L__BB0_41;
	ld.global.u32 	%r194, [%rd88+4];
	add.s32 	%r276, %r194, 2;
	bra.uni 	$L__BB0_42;
$L__BB0_41:
	ld.global.u32 	%r276, [%rd88+4];
$L__BB0_42:
	min.s32 	%r195, %r60, %r59;
	add.s32 	%r196, %r195, 1;
	min.s32 	%r64, %r196, %r276;
	st.global.u32 	[%rd86+8], %r64;
	ld.global.u32 	%r65, [%rd88+12];
	ld.global.u32 	%r197, [%rd87+8];
	ld.global.u32 	%r198, [%rd22];
	setp.eq.s32 	%p21, %r197, %r198;
	@%p21 bra 	$L__BB0_44;
	ld.global.u32 	%r199, [%rd88+8];
	add.s32 	%r277, %r199, 2;
	bra.uni 	$L__BB0_45;
$L__BB0_44:
	ld.global.u32 	%r277, [%rd88+8];
$L__BB0_45:
	min.s32 	%r200, %r65, %r64;
	add.s32 	%r201, %r200, 1;
	min.s32 	%r69, %r201, %r277;
	st.global.u32 	[%rd86+12], %r69;
	ld.global.u32 	%r70, [%rd88+16];
	ld.global.u32 	%r202, [%rd87+12];
	ld.global.u32 	%r203, [%rd22];
	setp.eq.s32 	%p22, %r202, %r203;
	@%p22 bra 	$L__BB0_47;
	ld.global.u32 	%r204, [%rd88+12];
	add.s32 	%r278, %r204, 2;
	bra.uni 	$L__BB0_48;
$L__BB0_47:
	ld.global.u32 	%r278, [%rd88+12];
$L__BB0_48:
	min.s32 	%r205, %r70, %r69;
	add.s32 	%r206, %r205, 1;
	min.s32 	%r207, %r206, %r278;
	st.global.u32 	[%rd86+16], %r207;
	add.s32 	%r270, %r270, 8;
	add.s32 	%r269, %r269, 8;
	add.s64 	%rd88, %rd88, 32;
	add.s64 	%rd87, %rd87, 32;
	add.s64 	%rd86, %rd86, 32;
	setp.ne.s32 	%p23, %r270, 0;
	@%p23 bra 	$L__BB0_24;
	add.s32 	%r284, %r269, 1;
$L__BB0_50:
	setp.eq.s32 	%p24, %r24, 0;
	@%p24 bra 	$L__BB0_79;
	setp.lt.u32 	%p25, %r25, 3;
	@%p25 bra 	$L__BB0_65;
	mul.wide.u32 	%rd62, %r284, 4;
	add.s64 	%rd32, %rd84, %rd62;
	ld.global.u32 	%r78, [%rd32];
	mul.wide.s32 	%rd63, %r284, 4;
	add.s64 	%rd33, %rd89, %rd63;
	ld.global.u32 	%r79, [%rd33+-4];
	add.s64 	%rd34, %rd1, %rd63;
	ld.global.u32 	%r208, [%rd34+-4];
	ld.global.u32 	%r209, [%rd22];
	setp.eq.s32 	%p26, %r208, %r209;
	@%p26 bra 	$L__BB0_54;
	ld.global.u32 	%r210, [%rd32+-4];
	add.s32 	%r280, %r210, 2;
	bra.uni 	$L__BB0_55;
$L__BB0_54:
	ld.global.u32 	%r280, [%rd32+-4];
$L__BB0_55:
	min.s32 	%r211, %r78, %r79;
	add.s32 	%r212, %r211, 1;
	min.s32 	%r83, %r212, %r280;
	st.global.u32 	[%rd33], %r83;
	ld.global.u32 	%r84, [%rd32+4];
	ld.global.u32 	%r213, [%rd34];
	ld.global.u32 	%r214, [%rd22];
	setp.eq.s32 	%p27, %r213, %r214;
	@%p27 bra 	$L__BB0_57;
	ld.global.u32 	%r215, [%rd32];
	add.s32 	%r281, %r215, 2;
	bra.uni 	$L__BB0_58;
$L__BB0_57:
	ld.global.u32 	%r281, [%rd32];
$L__BB0_58:
	min.s32 	%r216, %r84, %r83;
	add.s32 	%r217, %r216, 1;
	min.s32 	%r88, %r217, %r281;
	st.global.u32 	[%rd33+4], %r88;
	ld.global.u32 	%r89, [%rd32+8];
	ld.global.u32 	%r218, [%rd34+4];
	ld.global.u32 	%r219, [%rd22];
	setp.eq.s32 	%p28, %r218, %r219;
	@%p28 bra 	$L__BB0_60;
	ld.global.u32 	%r220, [%rd32+4];
	add.s32 	%r282, %r220, 2;
	bra.uni 	$L__BB0_61;
$L__BB0_60:
	ld.global.u32 	%r282, [%rd32+4];
$L__BB0_61:
	min.s32 	%r221, %r89, %r88;
	add.s32 	%r222, %r221, 1;
	min.s32 	%r93, %r222, %r282;
	st.global.u32 	[%rd33+8], %r93;
	ld.global.u32 	%r94, [%rd32+12];
	ld.global.u32 	%r223, [%rd34+8];
	ld.global.u32 	%r224, [%rd22];
	setp.eq.s32 	%p29, %r223, %r224;
	@%p29 bra 	$L__BB0_63;
	ld.global.u32 	%r225, [%rd32+8];
	add.s32 	%r283, %r225, 2;
	bra.uni 	$L__BB0_64;
$L__BB0_63:
	ld.global.u32 	%r283, [%rd32+8];
$L__BB0_64:
	min.s32 	%r226, %r94, %r93;
	add.s32 	%r227, %r226, 1;
	min.s32 	%r228, %r227, %r283;
	st.global.u32 	[%rd33+12], %r228;
	add.s32 	%r284, %r284, 4;
$L__BB0_65:
	setp.eq.s32 	%p30, %r26, 0;
	@%p30 bra 	$L__BB0_79;
	setp.eq.s32 	%p31, %r26, 1;
	@%p31 bra 	$L__BB0_74;
	mul.wide.u32 	%rd64, %r284, 4;
	add.s64 	%rd35, %rd84, %rd64;
	ld.global.u32 	%r100, [%rd35];
	mul.wide.s32 	%rd65, %r284, 4;
	add.s64 	%rd36, %rd89, %rd65;
	ld.global.u32 	%r101, [%rd36+-4];
	add.s64 	%rd37, %rd1, %rd65;
	ld.global.u32 	%r229, [%rd37+-4];
	ld.global.u32 	%r230, [%rd22];
	setp.eq.s32 	%p32, %r229, %r230;
	@%p32 bra 	$L__BB0_69;
	ld.global.u32 	%r231, [%rd35+-4];
	add.s32 	%r285, %r231, 2;
	bra.uni 	$L__BB0_70;
$L__BB0_69:
	ld.global.u32 	%r285, [%rd35+-4];
$L__BB0_70:
	min.s32 	%r232, %r100, %r101;
	add.s32 	%r233, %r232, 1;
	min.s32 	%r105, %r233, %r285;
	st.global.u32 	[%rd36], %r105;
	ld.global.u32 	%r106, [%rd35+4];
	ld.global.u32 	%r234, [%rd37];
	ld.global.u32 	%r235, [%rd22];
	setp.eq.s32 	%p33, %r234, %r235;
	@%p33 bra 	$L__BB0_72;
	ld.global.u32 	%r236, [%rd35];
	add.s32 	%r286, %r236, 2;
	bra.uni 	$L__BB0_73;
$L__BB0_72:
	ld.global.u32 	%r286, [%rd35];
$L__BB0_73:
	min.s32 	%r237, %r106, %r105;
	add.s32 	%r238, %r237, 1;
	min.s32 	%r239, %r238, %r286;
	st.global.u32 	[%rd36+4], %r239;
	add.s32 	%r284, %r284, 2;
$L__BB0_74:
	setp.eq.s32 	%p34, %r27, 0;
	@%p34 bra 	$L__BB0_79;
	mul.wide.u32 	%rd66, %r284, 4;
	add.s64 	%rd38, %rd84, %rd66;
	ld.global.u32 	%r112, [%rd38];
	mul.wide.s32 	%rd67, %r284, 4;
	add.s64 	%rd39, %rd89, %rd67;
	ld.global.u32 	%r113, [%rd39+-4];
	add.s64 	%rd68, %rd1, %rd67;
	ld.global.u32 	%r240, [%rd68+-4];
	ld.global.u32 	%r241, [%rd22];
	setp.eq.s32 	%p35, %r240, %r241;
	@%p35 bra 	$L__BB0_77;
	ld.global.u32 	%r242, [%rd38+-4];
	add.s32 	%r288, %r242, 2;
	bra.uni 	$L__BB0_78;
$L__BB0_77:
	ld.global.u32 	%r288, [%rd38+-4];
$L__BB0_78:
	min.s32 	%r243, %r112, %r113;
	add.s32 	%r244, %r243, 1;
	min.s32 	%r245, %r244, %r288;
	st.global.u32 	[%rd39], %r245;
$L__BB0_79:
	add.s32 	%r268, %r268, 1;
	setp.ne.s32 	%p36, %r268, %r3;
	@%p36 bra 	$L__BB0_22;
$L__BB0_80:
	cvta.to.global.u64 	%rd72, %rd41;
	mul.wide.s32 	%rd73, %r118, 4;
	add.s64 	%rd74, %rd89, %rd73;
	ld.global.u32 	%r259, [%rd74];
	mul.wide.u32 	%rd75, %r1, 4;
	add.s64 	%rd76, %rd72, %rd75;
	st.global.u32 	[%rd76], %r259;
	bar.sync 	0;
	ret;

}
	// .globl	_Z14med_kernel_forPiiS_S_S_S_ii
.visible .entry _Z14med_kernel_forPiiS_S_S_S_ii(
	.param .u64 .ptr .align 1 _Z14med_kernel_forPiiS_S_S_S_ii_param_0,
	.param .u32 _Z14med_kernel_forPiiS_S_S_S_ii_param_1,
	.param .u64 .ptr .align 1 _Z14med_kernel_forPiiS_S_S_S_ii_param_2,
	.param .u64 .ptr .align 1 _Z14med_kernel_forPiiS_S_S_S_ii_param_3,
	.param .u64 .ptr .align 1 _Z14med_kernel_forPiiS_S_S_S_ii_param_4,
	.param .u64 .ptr .align 1 _Z14med_kernel_forPiiS_S_S_S_ii_param_5,
	.param .u32 _Z14med_kernel_forPiiS_S_S_S_ii_param_6,
	.param .u32 _Z14med_kernel_forPiiS_S_S_S_ii_param_7
)
{
	.reg .pred 	%p<46>;
	.reg .b32 	%r<292>;
	.reg .b64 	%rd<90>;

	ld.param.u64 	%rd45, [_Z14med_kernel_forPiiS_S_S_S_ii_param_0];
	ld.param.u32 	%r118, [_Z14med_kernel_forPiiS_S_S_S_ii_param_1];
	ld.param.u64 	%rd41, [_Z14med_kernel_forPiiS_S_S_S_ii_param_2];
	ld.param.u64 	%rd42, [_Z14med_kernel_forPiiS_S_S_S_ii_param_3];
	ld.param.u64 	%rd43, [_Z14med_kernel_forPiiS_S_S_S_ii_param_4];
	ld.param.u64 	%rd44, [_Z14med_kernel_forPiiS_S_S_S_ii_param_5];
	ld.param.u32 	%r119, [_Z14med_kernel_forPiiS_S_S_S_ii_param_7];
	cvta.to.global.u64 	%rd1, %rd45;
	mov.u32 	%r120, %tid.x;
	mov.u32 	%r121, %ctaid.x;
	mov.u32 	%r122, %ntid.x;
	mad.lo.s32 	%r1, %r121, %r122, %r120;
	setp.ge.s32 	%p1, %r1, %r119;
	@%p1 bra 	$L__BB1_82;
	cvta.to.global.u64 	%rd46, %rd43;
	cvta.to.global.u64 	%rd47, %rd44;
	mul.wide.s32 	%rd48, %r1, 4;
	add.s64 	%rd49, %rd47, %rd48;
	ld.global.u32 	%r2, [%rd49+4];
	ld.global.u32 	%r123, [%rd49];
	sub.s32 	%r3, %r2, %r123;
	cvt.s64.s32 	%rd2, %r123;
	mad.lo.s32 	%r124, %r1, %r118, %r1;
	mul.wide.s32 	%rd50, %r124, 4;
	add.s64 	%rd3, %rd46, %rd50;
	mad.lo.s32 	%r125, %r119, %r118, %r119;
	mul.wide.s32 	%rd4, %r125, 4;
	mov.b32 	%r126, 0;
	st.global.u32 	[%rd3], %r126;
	setp.lt.s32 	%p2, %r118, 1;
	@%p2 bra 	$L__BB1_14;
	and.b32  	%r4, %r118, 15;
	setp.lt.u32 	%p3, %r118, 16;
	mov.b32 	%r264, 1;
	@%p3 bra 	$L__BB1_5;
	and.b32  	%r5, %r118, 2147483632;
	mov.b32 	%r270, 1;
$L__BB1_4:
	.pragma "nounroll";
	mul.wide.s32 	%rd51, %r270, 4;
	add.s64 	%rd52, %rd3, %rd51;
	ld.global.u32 	%r129, [%rd52+-4];
	add.s32 	%r130, %r129, 1;
	st.global.u32 	[%rd52], %r130;
	add.s32 	%r131, %r129, 2;
	st.global.u32 	[%rd52+4], %r131;
	add.s32 	%r132, %r129, 3;
	st.global.u32 	[%rd52+8], %r132;
	add.s32 	%r133, %r129, 4;
	st.global.u32 	[%rd52+12], %r133;
	add.s32 	%r134, %r129, 5;
	st.global.u32 	[%rd52+16], %r134;
	add.s32 	%r135, %r129, 6;
	st.global.u32 	[%rd52+20], %r135;
	add.s32 	%r136, %r129, 7;
	st.global.u32 	[%rd52+24], %r136;
	add.s32 	%r137, %r129, 8;
	st.global.u32 	[%rd52+28], %r137;
	add.s32 	%r138, %r129, 9;
	st.global.u32 	[%rd52+32], %r138;
	add.s32 	%r139, %r129, 10;
	st.global.u32 	[%rd52+36], %r139;
	add.s32 	%r140, %r129, 11;
	st.global.u32 	[%rd52+40], %r140;
	add.s32 	%r141, %r129, 12;
	st.global.u32 	[%rd52+44], %r141;
	add.s32 	%r142, %r129, 13;
	st.global.u32 	[%rd52+48], %r142;
	add.s32 	%r143, %r129, 14;
	st.global.u32 	[%rd52+52], %r143;
	add.s32 	%r144, %r129, 15;
	st.global.u32 	[%rd52+56], %r144;
	add.s32 	%r145, %r129, 16;
	st.global.u32 	[%rd52+60], %r145;
	add.s32 	%r264, %r270, 16;
	add.s32 	%r146, %r270, 15;
	setp.eq.s32 	%p4, %r146, %r5;
	mov.u32 	%r270, %r264;
	@%p4 bra 	$L__BB1_5;
	bra.uni 	$L__BB1_4;
$L__BB1_5:
	setp.eq.s32 	%p5, %r4, 0;
	@%p5 bra 	$L__BB1_14;
	and.b32  	%r7, %r118, 7;
	setp.lt.u32 	%p6, %r4, 8;
	@%p6 bra 	$L__BB1_8;
	mul.wide.s32 	%rd53, %r264, 4;
	add.s64 	%rd54, %rd3, %rd53;
	ld.global.u32 	%r147, [%rd54+-4];
	add.s32 	%r148, %r147, 1;
	st.global.u32 	[%rd54], %r148;
	add.s32 	%r149, %r147, 2;
	st.global.u32 	[%rd54+4], %r149;
	add.s32 	%r150, %r147, 3;
	st.global.u32 	[%rd54+8], %r150;
	add.s32 	%r151, %r147, 4;
	st.global.u32 	[%rd54+12], %r151;
	add.s32 	%r152, %r147, 5;
	st.global.u32 	[%rd54+16], %r152;
	add.s32 	%r153, %r147, 6;
	st.global.u32 	[%rd54+20], %r153;
	add.s32 	%r154, %r147, 7;
	st.global.u32 	[%rd54+24], %r154;
	add.s32 	%r155, %r147, 8;
	st.global.u32 	[%rd54+28], %r155;
	add.s32 	%r264, %r264, 8;
$L__BB1_8:
	setp.eq.s32 	%p7, %r7, 0;
	@%p7 bra 	$L__BB1_14;
	and.b32  	%r10, %r118, 3;
	setp.lt.u32 	%p8, %r7, 4;
	@%p8 bra 	$L__BB1_11;
	mul.wide.s32 	%rd55, %r264, 4;
	add.s64 	%rd56, %rd3, %rd55;
	ld.global.u32 	%r156, [%rd56+-4];
	add.s32 	%r157, %r156, 1;
	st.global.u32 	[%rd56], %r157;
	add.s32 	%r158, %r156, 2;
	st.global.u32 	[%rd56+4], %r158;
	add.s32 	%r159, %r156, 3;
	st.global.u32 	[%rd56+8], %r159;
	add.s32 	%r160, %r156, 4;
	st.global.u32 	[%rd56+12], %r160;
	add.s32 	%r264, %r264, 4;
$L__BB1_11:
	setp.eq.s32 	%p9, %r10, 0;
	@%p9 bra 	$L__BB1_14;
	mov.b32 	%r267, 0;
$L__BB1_13:
	.pragma "nounroll";
	mul.wide.s32 	%rd57, %r264, 4;
	add.s64 	%rd58, %rd3, %rd57;
	ld.global.u32 	%r162, [%rd58+-4];
	add.s32 	%r163, %r162, 1;
	st.global.u32 	[%rd58], %r163;
	add.s32 	%r264, %r264, 1;
	add.s32 	%r267, %r267, 1;
	setp.ne.s32 	%p10, %r267, %r10;
	@%p10 bra 	$L__BB1_13;
$L__BB1_14:
	setp.lt.s32 	%p11, %r3, 1;
	mov.u64 	%rd89, %rd3;
	@%p11 bra 	$L__BB1_81;
	add.s64 	%rd5, %rd3, %rd4;
	setp.gt.s32 	%p12, %r118, 0;
	@%p12 bra 	$L__BB1_22;
	cvt.u32.u64 	%r249, %rd2;
	and.b32  	%r17, %r3, 3;
	sub.s32 	%r250, %r249, %r2;
	setp.gt.u32 	%p38, %r250, -4;
	mov.u64 	%rd80, %rd5;
	mov.u64 	%rd89, %rd3;
	@%p38 bra 	$L__BB1_19;
	and.b32  	%r251, %r3, 2147483644;
	neg.s32 	%r268, %r251;
	mov.u64 	%rd80, %rd5;
	mov.u64 	%rd89, %rd3;
$L__BB1_18:
	setp.eq.s64 	%p39, %rd89, %rd3;
	selp.b64 	%rd70, %rd5, %rd3, %p39;
	setp.eq.s64 	%p40, %rd80, %rd3;
	selp.b64 	%rd71, %rd5, %rd3, %p40;
	ld.global.u32 	%r252, [%rd71];
	add.s32 	%r253, %r252, 1;
	st.global.u32 	[%rd70], %r253;
	selp.b64 	%rd89, %rd3, %rd5, %p39;
	selp.b64 	%rd80, %rd3, %rd5, %p40;
	ld.global.u32 	%r254, [%rd80];
	add.s32 	%r255, %r254, 1;
	st.global.u32 	[%rd89], %r255;
	ld.global.u32 	%r256, [%rd71];
	add.s32 	%r257, %r256, 1;
	st.global.u32 	[%rd70], %r257;
	ld.global.u32 	%r258, [%rd80];
	add.s32 	%r259, %r258, 1;
	st.global.u32 	[%rd89], %r259;
	add.s32 	%r268, %r268, 4;
	setp.ne.s32 	%p41, %r268, 0;
	@%p41 bra 	$L__BB1_18;
$L__BB1_19:
	setp.eq.s32 	%p42, %r17, 0;
	@%p42 bra 	$L__BB1_81;
	neg.s32 	%r269, %r17;
$L__BB1_21:
	.pragma "nounroll";
	setp.eq.s64 	%p43, %rd89, %rd3;
	selp.b64 	%rd89, %rd5, %rd3, %p43;
	setp.eq.s64 	%p44, %rd80, %rd3;
	selp.b64 	%rd80, %rd5, %rd3, %p44;
	ld.global.u32 	%r260, [%rd80];
	add.s32 	%r261, %r260, 1;
	st.global.u32 	[%rd89], %r261;
	add.s32 	%r269, %r269, 1;
	setp.eq.s32 	%p45, %r269, 0;
	@%p45 bra 	$L__BB1_81;
	bra.uni 	$L__BB1_21;
$L__BB1_22:
	and.b32  	%r24, %r118, 7;
	add.s32 	%r25, %r24, -1;
	and.b32  	%r26, %r118, 3;
	and.b32  	%r27, %r118, 1;
	and.b32  	%r165, %r118, 2147483640;
	neg.s32 	%r28, %r165;
	cvta.to.global.u64 	%rd17, %rd42;
	mov.b32 	%r271, 0;
	mov.u64 	%rd84, %rd5;
	mov.u64 	%rd89, %rd3;
$L__BB1_23:
	setp.lt.u32 	%p13, %r118, 8;
	setp.eq.s64 	%p14, %rd89, %rd3;
	selp.b64 	%rd89, %rd5, %rd3, %p14;
	setp.eq.s64 	%p15, %rd84, %rd3;
	selp.b64 	%rd84, %rd5, %rd3, %p15;
	ld.global.u32 	%r167, [%rd84];
	add.s32 	%r168, %r167, 1;
	st.global.u32 	[%rd89], %r168;
	cvt.u64.u32 	%rd59, %r271;
	add.s64 	%rd60, %rd59, %rd2;
	shl.b64 	%rd61, %rd60, 2;
	add.s64 	%rd22, %rd17, %rd61;
	mov.b32 	%r287, 1;
	@%p13 bra 	$L__BB1_51;
	add.s64 	%rd87, %rd1, 16;
	add.s64 	%rd88, %rd84, 16;
	add.s64 	%rd86, %rd89, 16;
	mov.b32 	%r272, 0;
	mov.u32 	%r273, %r28;
$L__BB1_25:
	.pragma "nounroll";
	ld.global.u32 	%r34, [%rd88+-12];
	ld.global.u32 	%r35, [%rd86+-16];
	ld.global.u32 	%r170, [%rd87+-16];
	ld.global.u32 	%r171, [%rd22];
	setp.ne.s32 	%p16, %r170, %r171;
	@%p16 bra 	$L__BB1_27;
	ld.global.u32 	%r274, [%rd88+-16];
	bra.uni 	$L__BB1_28;
$L__BB1_27:
	ld.global.u32 	%r172, [%rd88+-16];
	add.s32 	%r274, %r172, 2;
$L__BB1_28:
	min.s32 	%r173, %r34, %r35;
	add.s32 	%r174, %r173, 1;
	min.s32 	%r39, %r174, %r274;
	st.global.u32 	[%rd86+-12], %r39;
	ld.global.u32 	%r40, [%rd88+-8];
	ld.global.u32 	%r175, [%rd87+-12];
	ld.global.u32 	%r176, [%rd22];
	setp.eq.s32 	%p17, %r175, %r176;
	@%p17 bra 	$L__BB1_30;
	ld.global.u32 	%r177, [%rd88+-12];
	add.s32 	%r275, %r177, 2;
	bra.uni 	$L__BB1_31;
$L__BB1_30:
	ld.global.u32 	%r275, [%rd88+-12];
$L__BB1_31:
	min.s32 	%r178, %r40, %r39;
	add.s32 	%r179, %r178, 1;
	min.s32 	%r44, %r179, %r275;
	st.global.u32 	[%rd86+-8], %r44;
	ld.global.u32 	%r45, [%rd88+-4];
	ld.global.u32 	%r180, [%rd87+-8];
	ld.global.u32 	%r181, [%rd22];
	setp.eq.s32 	%p18, %r180, %r181;
	@%p18 bra 	$L__BB1_33;
	ld.global.u32 	%r182, [%rd88+-8];
	add.s32 	%r276, %r182, 2;
	bra.uni 	$L__BB1_34;
$L__BB1_33:
	ld.global.u32 	%r276, [%rd88+-8];
$L__BB1_34:
	min.s32 	%r183, %r45, %r44;
	add.s32 	%r184, %r183, 1;
	min.s32 	%r49, %r184, %r276;
	st.global.u32 	[%rd86+-4], %r49;
	ld.global.u32 	%r50, [%rd88];
	ld.global.u32 	%r185, [%rd87+-4];
	ld.global.u32 	%r186, [%rd22];
	setp.eq.s32 	%p19, %r185, %r186;
	@%p19 bra 	$L__BB1_36;
	ld.global.u32 	%r187, [%rd88+-4];
	add.s32 	%r277, %r187, 2;
	bra.uni 	$L__BB1_37;
$L__BB1_36:
	ld.global.u32 	%r277, [%rd88+-4];
$L__BB1_37:
	min.s32 	%r188, %r50, %r49;
	add.s32 	%r189, %r188, 1;
	min.s32 	%r54, %r189, %r277;
	st.global.u32 	[%rd86], %r54;
	ld.global.u32 	%r55, [%rd88+4];
	ld.global.u32 	%r190, [%rd87];
	ld.global.u32 	%r191, [%rd22];
	setp.eq.s32 	%p20, %r190, %r191;
	@%p20 bra 	$L__BB1_39;
	ld.global.u32 	%r192, [%rd88];
	add.s32 	%r278, %r192, 2;
	bra.uni 	$L__BB1_40;
$L__BB1_39:
	ld.global.u32 	%r278, [%rd88];
$L__BB1_40:
	min.s32 	%r193, %r55, %r54;
	add.s32 	%r194, %r193, 1;
	min.s32 	%r59, %r194, %r278;
	st.global.u32 	[%rd86+4], %r59;
	ld.global.u32 	%r60, [%rd88+8];
	ld.global.u32 	%r195, [%rd87+4];
	ld.global.u32 	%r196, [%rd22];
	setp.eq.s32 	%p21, %r195, %r196;
	@%p21 bra 	$L__BB1_42;
	ld.global.u32 	%r197, [%rd88+4];
	add.s32 	%r279, %r197, 2;
	bra.uni 	$L__BB1_43;
$L__BB1_42:
	ld.global.u32 	%r279, [%rd88+4];
$L__BB1_43:
	min.s32 	%r198, %r60, %r59;
	add.s32 	%r199, %r198, 1;
	min.s32 	%r64, %r199, %r279;
	st.global.u32 	[%rd86+8], %r64;
	ld.global.u32 	%r65, [%rd88+12];
	ld.global.u32 	%r200, [%rd87+8];
	ld.global.u32 	%r201, [%rd22];
	setp.eq.s32 	%p22, %r200, %r201;
	@%p22 bra 	$L__BB1_45;
	ld.global.u32 	%r202, [%rd88+8];
	add.s32 	%r280, %r202, 2;
	bra.uni 	$L__BB1_46;
$L__BB1_45:
	ld.global.u32 	%r280, [%rd88+8];
$L__BB1_46:
	min.s32 	%r203, %r65, %r64;
	add.s32 	%r204, %r203, 1;
	min.s32 	%r69, %r204, %r280;
	st.global.u32 	[%rd86+12], %r69;
	ld.global.u32 	%r70, [%rd88+16];
	ld.global.u32 	%r205, [%rd87+12];
	ld.global.u32 	%r206, [%rd22];
	setp.eq.s32 	%p23, %r205, %r206;
	@%p23 bra 	$L__BB1_48;
	ld.global.u32 	%r207, [%rd88+12];
	add.s32 	%r281, %r207, 2;
	bra.uni 	$L__BB1_49;
$L__BB1_48:
	ld.global.u32 	%r281, [%rd88+12];
$L__BB1_49:
	min.s32 	%r208, %r70, %r69;
	add.s32 	%r209, %r208, 1;
	min.s32 	%r210, %r209, %r281;
	st.global.u32 	[%rd86+16], %r210;
	add.s32 	%r273, %r273, 8;
	add.s32 	%r272, %r272, 8;
	add.s64 	%rd88, %rd88, 32;
	add.s64 	%rd87, %rd87, 32;
	add.s64 	%rd86, %rd86, 32;
	setp.ne.s32 	%p24, %r273, 0;
	@%p24 bra 	$L__BB1_25;
	add.s32 	%r287, %r272, 1;
$L__BB1_51:
	setp.eq.s32 	%p25, %r24, 0;
	@%p25 bra 	$L__BB1_80;
	setp.lt.u32 	%p26, %r25, 3;
	@%p26 bra 	$L__BB1_66;
	mul.wide.u32 	%rd62, %r287, 4;
	add.s64 	%rd32, %rd84, %rd62;
	ld.global.u32 	%r78, [%rd32];
	mul.wide.s32 	%rd63, %r287, 4;
	add.s64 	%rd33, %rd89, %rd63;
	ld.global.u32 	%r79, [%rd33+-4];
	add.s64 	%rd34, %rd1, %rd63;
	ld.global.u32 	%r211, [%rd34+-4];
	ld.global.u32 	%r212, [%rd22];
	setp.eq.s32 	%p27, %r211, %r212;
	@%p27 bra 	$L__BB1_55;
	ld.global.u32 	%r213, [%rd32+-4];
	add.s32 	%r283, %r213, 2;
	bra.uni 	$L__BB1_56;
$L__BB1_55:
	ld.global.u32 	%r283, [%rd32+-4];
$L__BB1_56:
	min.s32 	%r214, %r78, %r79;
	add.s32 	%r215, %r214, 1;
	min.s32 	%r83, %r215, %r283;
	st.global.u32 	[%rd33], %r83;
	ld.global.u32 	%r84, [%rd32+4];
	ld.global.u32 	%r216, [%rd34];
	ld.global.u32 	%r217, [%rd22];
	setp.eq.s32 	%p28, %r216, %r217;
	@%p28 bra 	$L__BB1_58;
	ld.global.u32 	%r218, [%rd32];
	add.s32 	%r284, %r218, 2;
	bra.uni 	$L__BB1_59;
$L__BB1_58:
	ld.global.u32 	%r284, [%rd32];
$L__BB1_59:
	min.s32 	%r219, %r84, %r83;
	add.s32 	%r220, %r219, 1;
	min.s32 	%r88, %r220, %r284;
	st.global.u32 	[%rd33+4], %r88;
	ld.global.u32 	%r89, [%rd32+8];
	ld.global.u32 	%r221, [%rd34+4];
	ld.global.u32 	%r222, [%rd22];
	setp.eq.s32 	%p29, %r221, %r222;
	@%p29 bra 	$L__BB1_61;
	ld.global.u32 	%r223, [%rd32+4];
	add.s32 	%r285, %r223, 2;
	bra.uni 	$L__BB1_62;
$L__BB1_61:
	ld.global.u32 	%r285, [%rd32+4];
$L__BB1_62:
	min.s32 	%r224, %r89, %r88;
	add.s32 	%r225, %r224, 1;
	min.s32 	%r93, %r225, %r285;
	st.global.u32 	[%rd33+8], %r93;
	ld.global.u32 	%r94, [%rd32+12];
	ld.global.u32 	%r226, [%rd34+8];
	ld.global.u32 	%r227, [%rd22];
	setp.eq.s32 	%p30, %r226, %r227;
	@%p30 bra 	$L__BB1_64;
	ld.global.u32 	%r228, [%rd32+8];
	add.s32 	%r286, %r228, 2;
	bra.uni 	$L__BB1_65;
$L__BB1_64:
	ld.global.u32 	%r286, [%rd32+8];
$L__BB1_65:
	min.s32 	%r229, %r94, %r93;
	add.s32 	%r230, %r229, 1;
	min.s32 	%r231, %r230, %r286;
	st.global.u32 	[%rd33+12], %r231;
	add.s32 	%r287, %r287, 4;
$L__BB1_66:
	setp.eq.s32 	%p31, %r26, 0;
	@%p31 bra 	$L__BB1_80;
	setp.eq.s32 	%p32, %r26, 1;
	@%p32 bra 	$L__BB1_75;
	mul.wide.u32 	%rd64, %r287, 4;
	add.s64 	%rd35, %rd84, %rd64;
	ld.global.u32 	%r100, [%rd35];
	mul.wide.s32 	%rd65, %r287, 4;
	add.s64 	%rd36, %rd89, %rd65;
	ld.global.u32 	%r101, [%rd36+-4];
	add.s64 	%rd37, %rd1, %rd65;
	ld.global.u32 	%r232, [%rd37+-4];
	ld.global.u32 	%r233, [%rd22];
	setp.eq.s32 	%p33, %r232, %r233;
	@%p33 bra 	$L__BB1_70;
	ld.global.u32 	%r234, [%rd35+-4];
	add.s32 	%r288, %r234, 2;
	bra.uni 	$L__BB1_71;
$L__BB1_70:
	ld.global.u32 	%r288, [%rd35+-4];
$L__BB1_71:
	min.s32 	%r235, %r100, %r101;
	add.s32 	%r236, %r235, 1;
	min.s32 	%r105, %r236, %r288;
	st.global.u32 	[%rd36], %r105;
	ld.global.u32 	%r106, [%rd35+4];
	ld.global.u32 	%r237, [%rd37];
	ld.global.u32 	%r238, [%rd22];
	setp.eq.s32 	%p34, %r237, %r238;
	@%p34 bra 	$L__BB1_73;
	ld.global.u32 	%r239, [%rd35];
	add.s32 	%r289, %r239, 2;
	bra.uni 	$L__BB1_74;
$L__BB1_73:
	ld.global.u32 	%r289, [%rd35];
$L__BB1_74:
	min.s32 	%r240, %r106, %r105;
	add.s32 	%r241, %r240, 1;
	min.s32 	%r242, %r241, %r289;
	st.global.u32 	[%rd36+4], %r242;
	add.s32 	%r287, %r287, 2;
$L__BB1_75:
	setp.eq.s32 	%p35, %r27, 0;
	@%p35 bra 	$L__BB1_80;
	mul.wide.u32 	%rd66, %r287, 4;
	add.s64 	%rd38, %rd84, %rd66;
	ld.global.u32 	%r112, [%rd38];
	mul.wide.s32 	%rd67, %r287, 4;
	add.s64 	%rd39, %rd89, %rd67;
	ld.global.u32 	%r113, [%rd39+-4];
	add.s64 	%rd68, %rd1, %rd67;
	ld.global.u32 	%r243, [%rd68+-4];
	ld.global.u32 	%r244, [%rd22];
	setp.eq.s32 	%p36, %r243, %r244;
	@%p36 bra 	$L__BB1_78;
	ld.global.u32 	%r245, [%rd38+-4];
	add.s32 	%r291, %r245, 2;
	bra.uni 	$L__BB1_79;
$L__BB1_78:
	ld.global.u32 	%r291, [%rd38+-4];
$L__BB1_79:
	min.s32 	%r246, %r112, %r113;
	add.s32 	%r247, %r246, 1;
	min.s32 	%r248, %r247, %r291;
	st.global.u32 	[%rd39], %r248;
$L__BB1_80:
	add.s32 	%r271, %r271, 1;
	setp.ne.s32 	%p37, %r271, %r3;
	@%p37 bra 	$L__BB1_23;
$L__BB1_81:
	bar.sync 	0;
	mul.wide.s32 	%rd72, %r118, 4;
	add.s64 	%rd73, %rd89, %rd72;
	ld.global.u32 	%r262, [%rd73];
	cvta.to.global.u64 	%rd74, %rd41;
	mul.wide.s32 	%rd75, %r1, 4;
	add.s64 	%rd76, %rd74, %rd75;
	st.global.u32 	[%rd76], %r262;
$L__BB1_82:
	ret;

}


// ===== COMPILED SASS (sm_100) =====

	.target	sm_100

	.elftype	@"ET_EXEC"


//--------------------- .note.nv.tkinfo           --------------------------
	.section	.note.nv.tkinfo,"",@"SHT_NOTE"
	.sectionflags	@"SHF_NOTE_NV_TKINFO"
	.tkinfo
        /*0018*/ 	.word	0x00000002
        /*0030*/ 	.string	""
        /*0030*/ 	.string	"ptxas"
        /*0030*/ 	.string	"Cuda compilation tools, release 13.0, V13.0.88"
        /*0030*/ 	.string	"Build cuda_13.0.r13.0/compiler.36424714_0"
        /*0030*/ 	.string	"-arch sm_100 -m 64 "



//--------------------- .note.nv.cuinfo           --------------------------
	.section	.note.nv.cuinfo,"",@"SHT_NOTE"
	.sectionflags	@"SHF_NOTE_NV_CUINFO"
        /*0018*/ 	.short	0x0002
        /*001a*/ 	.short	0x0064
        /*001c*/ 	.short	0x0082
	.zero		2


//--------------------- .nv.info                  --------------------------
	.section	.nv.info,"",@"SHT_CUDA_INFO"
	.align	4


	//----- nvinfo : EIATTR_REGCOUNT
	.align		4
        /*0000*/ 	.byte	0x04, 0x2f
        /*0002*/ 	.short	(.L_1 - .L_0)
	.align		4
.L_0:
        /*0004*/ 	.word	index@(_Z16med_kernel_whilePiiS_S_S_S_ii)
        /*0008*/ 	.word	0x00000024


	//----- nvinfo : EIATTR_FRAME_SIZE
	.align		4
.L_1:
        /*000c*/ 	.byte	0x04, 0x11
        /*000e*/ 	.short	(.L_3 - .L_2)
	.align		4
.L_2:
        /*0010*/ 	.word	index@(_Z16med_kernel_whilePiiS_S_S_S_ii)
        /*0014*/ 	.word	0x00000000


	//----- nvinfo : EIATTR_REGCOUNT
	.align		4
.L_3:
        /*0018*/ 	.byte	0x04, 0x2f
        /*001a*/ 	.short	(.L_5 - .L_4)
	.align		4
.L_4:
        /*001c*/ 	.word	index@(_Z14med_kernel_forPiiS_S_S_S_ii)
        /*0020*/ 	.word	0x00000026


	//----- nvinfo : EIATTR_FRAME_SIZE
	.align		4
.L_5:
        /*0024*/ 	.byte	0x04, 0x11
        /*0026*/ 	.short	(.L_7 - .L_6)
	.align		4
.L_6:
        /*0028*/ 	.word	index@(_Z14med_kernel_forPiiS_S_S_S_ii)
        /*002c*/ 	.word	0x00000000


	//----- nvinfo : EIATTR_MIN_STACK_SIZE
	.align		4
.L_7:
        /*0030*/ 	.byte	0x04, 0x12
        /*0032*/ 	.short	(.L_9 - .L_8)
	.align		4
.L_8:
        /*0034*/ 	.word	index@(_Z14med_kernel_forPiiS_S_S_S_ii)
        /*0038*/ 	.word	0x00000000


	//----- nvinfo : EIATTR_MIN_STACK_SIZE
	.align		4
.L_9:
        /*003c*/ 	.byte	0x04, 0x12
        /*003e*/ 	.short	(.L_11 - .L_10)
	.align		4
.L_10:
        /*0040*/ 	.word	index@(_Z16med_kernel_whilePiiS_S_S_S_ii)
        /*0044*/ 	.word	0x00000000
.L_11:


//--------------------- .nv.compat                --------------------------
	.section	.nv.compat,"",@"SHT_CUDA_COMPAT_INFO"
	.align	4
        /*0000*/ 	.byte	0x02, 0x09, 0x00, 0x00, 0x02, 0x02, 0x01, 0x00, 0x02, 0x05, 0x05, 0x00, 0x03, 0x07, 0x01, 0x01
        /*0010*/ 	.byte	0x02, 0x03, 0x00, 0x00, 0x02, 0x06, 0x01, 0x00, 0x04, 0x0b, 0x08, 0x00, 0x09, 0x00, 0x00, 0x00
        /*0020*/ 	.byte	0x00, 0x00, 0x00, 0x00


//--------------------- .nv.info._Z14med_kernel_forPiiS_S_S_S_ii --------------------------
	.section	.nv.info._Z14med_kernel_forPiiS_S_S_S_ii,"",@"SHT_CUDA_INFO"
	.sectionflags	@""
	.align	4


	//----- nvinfo : EIATTR_CUDA_API_VERSION
	.align		4
        /*0000*/ 	.byte	0x04, 0x37
        /*0002*/ 	.short	(.L_13 - .L_12)
.L_12:
        /*0004*/ 	.word	0x00000082


	//----- nvinfo : EIATTR_KPARAM_INFO
	.align		4
.L_13:
        /*0008*/ 	.byte	0x04, 0x17
        /*000a*/ 	.short	(.L_15 - .L_14)
.L_14:
        /*000c*/ 	.word	0x00000000
        /*0010*/ 	.short	0x0007
        /*0012*/ 	.short	0x0034
        /*0014*/ 	.byte	0x00, 0xf0, 0x11, 0x00


	//----- nvinfo : EIATTR_KPARAM_INFO
	.align		4
.L_15:
        /*0018*/ 	.byte	0x04, 0x17
        /*001a*/ 	.short	(.L_17 - .L_16)
.L_16:
        /*001c*/ 	.word	0x00000000
        /*0020*/ 	.short	0x0006
        /*0022*/ 	.short	0x0030
        /*0024*/ 	.byte	0x00, 0xf0, 0x11, 0x00


	//----- nvinfo : EIATTR_KPARAM_INFO
	.align		4
.L_17:
        /*0028*/ 	.byte	0x04, 0x17
        /*002a*/ 	.short	(.L_19 - .L_18)
.L_18:
        /*002c*/ 	.word	0x00000000
        /*0030*/ 	.short	0x0005
        /*0032*/ 	.short	0x0028
        /*0034*/ 	.byte	0x00, 0xf5, 0x21, 0x00


	//----- nvinfo : EIATTR_KPARAM_INFO
	.align		4
.L_19:
        /*0038*/ 	.byte	0x04, 0x17
        /*003a*/ 	.short	(.L_21 - .L_20)
.L_20:
        /*003c*/ 	.word	0x00000000
        /*0040*/ 	.short	0x0004
        /*0042*/ 	.short	0x0020
        /*0044*/ 	.byte	0x00, 0xf5, 0x21, 0x00


	//----- nvinfo : EIATTR_KPARAM_INFO
	.align		4
.L_21:
        /*0048*/ 	.byte	0x04, 0x17
        /*004a*/ 	.short	(.L_23 - .L_22)
.L_22:
        /*004c*/ 	.word	0x00000000
        /*0050*/ 	.short	0x0003
        /*0052*/ 	.short	0x0018
        /*0054*/ 	.byte	0x00, 0xf5, 0x21, 0x00


	//----- nvinfo : EIATTR_KPARAM_INFO
	.align		4
.L_23:
        /*0058*/ 	.byte	0x04, 0x17
        /*005a*/ 	.short	(.L_25 - .L_24)
.L_24:
        /*005c*/ 	.word	0x00000000
        /*0060*/ 	.short	0x0002
        /*0062*/ 	.short	0x0010
        /*0064*/ 	.byte	0x00, 0xf5, 0x21, 0x00


	//----- nvinfo : EIATTR_KPARAM_INFO
	.align		4
.L_25:
        /*0068*/ 	.byte	0x04, 0x17
        /*006a*/ 	.short	(.L_27 - .L_26)
.L_26:
        /*006c*/ 	.word	0x00000000
        /*0070*/ 	.short	0x0001
        /*0072*/ 	.short	0x0008
        /*0074*/ 	.byte	0x00, 0xf0, 0x11, 0x00


	//----- nvinfo : EIATTR_KPARAM_INFO
	.align		4
.L_27:
        /*0078*/ 	.byte	0x04, 0x17
        /*007a*/ 	.short	(.L_29 - .L_28)
.L_28:
        /*007c*/ 	.word	0x00000000
        /*0080*/ 	.short	0x0000
        /*0082*/ 	.short	0x0000
        /*0084*/ 	.byte	0x00, 0xf5, 0x21, 0x00


	//----- nvinfo : EIATTR_SPARSE_MMA_MASK
	.align		4
.L_29:
        /*0088*/ 	.byte	0x03, 0x50
        /*008a*/ 	.short	0x0000


	//----- nvinfo : EIATTR_MAXREG_COUNT
	.align		4
        /*008c*/ 	.byte	0x03, 0x1b
        /*008e*/ 	.short	0x00ff


	//----- nvinfo : EIATTR_NUM_BARRIERS
	.align		4
        /*0090*/ 	.byte	0x02, 0x4c
        /*0092*/ 	.byte	0x01
	.zero		1


	//----- nvinfo : EIATTR_MERCURY_ISA_VERSION
	.align		4
        /*0094*/ 	.byte	0x03, 0x5f
        /*0096*/ 	.short	0x0101


	//----- nvinfo : EIATTR_VRC_CTA_INIT_COUNT
	.align		4
        /*0098*/ 	.byte	0x02, 0x4a
	.zero		1
	.zero		1


	//----- nvinfo : EIATTR_EXIT_INSTR_OFFSETS
	.align		4
        /*009c*/ 	.byte	0x04, 0x1c
        /*009e*/ 	.short	(.L_31 - .L_30)


	//   ....[0]....
.L_30:
        /*00a0*/ 	.word	0x00000070


	//   ....[1]....
        /*00a4*/ 	.word	0x00001c10


	//----- nvinfo : EIATTR_CRS_STACK_SIZE
	.align		4
.L_31:
        /*00a8*/ 	.byte	0x04, 0x1e
        /*00aa*/ 	.short	(.L_33 - .L_32)
.L_32:
        /*00ac*/ 	.word	0x00000000


	//----- nvinfo : EIATTR_CBANK_PARAM_SIZE
	.align		4
.L_33:
        /*00b0*/ 	.byte	0x03, 0x19
        /*00b2*/ 	.short	0x0038


	//----- nvinfo : EIATTR_PARAM_CBANK
	.align		4
        /*00b4*/ 	.byte	0x04, 0x0a
        /*00b6*/ 	.short	(.L_35 - .L_34)
	.align		4
.L_34:
        /*00b8*/ 	.word	index@(.nv.constant0._Z14med_kernel_forPiiS_S_S_S_ii)
        /*00bc*/ 	.short	0x0380
        /*00be*/ 	.short	0x0038


	//----- nvinfo : EIATTR_SW_WAR
	.align		4
.L_35:
        /*00c0*/ 	.byte	0x04, 0x36
        /*00c2*/ 	.short	(.L_37 - .L_36)
.L_36:
        /*00c4*/ 	.word	0x00000008
.L_37:


//--------------------- .nv.info._Z16med_kernel_whilePiiS_S_S_S_ii --------------------------
	.section	.nv.info._Z16med_kernel_whilePiiS_S_S_S_ii,"",@"SHT_CUDA_INFO"
	.sectionflags	@""
	.align	4


	//----- nvinfo : EIATTR_CUDA_API_VERSION
	.align		4
        /*0000*/ 	.byte	0x04, 0x37
        /*0002*/ 	.short	(.L_39 - .L_38)
.L_38:
        /*0004*/ 	.word	0x00000082


	//----- nvinfo : EIATTR_KPARAM_INFO
	.align		4
.L_39:
        /*0008*/ 	.byte	0x04, 0x17
        /*000a*/ 	.short	(.L_41 - .L_40)
.L_40:
        /*000c*/ 	.word	0x00000000
        /*0010*/ 	.short	0x0007
        /*0012*/ 	.short	0x0034
        /*0014*/ 	.byte	0x00, 0xf0, 0x11, 0x00


	//----- nvinfo : EIATTR_KPARAM_INFO
	.align		4
.L_41:
        /*0018*/ 	.byte	0x04, 0x17
        /*001a*/ 	.short	(.L_43 - .L_42)
.L_42:
        /*001c*/ 	.word	0x00000000
        /*0020*/ 	.short	0x0006
        /*0022*/ 	.short	0x0030
        /*0024*/ 	.byte	0x00, 0xf0, 0x11, 0x00


	//----- nvinfo : EIATTR_KPARAM_INFO
	.align		4
.L_43:
        /*0028*/ 	.byte	0x04, 0x17
        /*002a*/ 	.short	(.L_45 - .L_44)
.L_44:
        /*002c*/ 	.word	0x00000000
        /*0030*/ 	.short	0x0005
        /*0032*/ 	.short	0x0028
        /*0034*/ 	.byte	0x00, 0xf5, 0x21, 0x00


	//----- nvinfo : EIATTR_KPARAM_INFO
	.align		4
.L_45:
        /*0038*/ 	.byte	0x04, 0x17
        /*003a*/ 	.short	(.L_47 - .L_46)
.L_46:
        /*003c*/ 	.word	0x00000000
        /*0040*/ 	.short	0x0004
        /*0042*/ 	.short	0x0020
        /*0044*/ 	.byte	0x00, 0xf5, 0x21, 0x00


	//----- nvinfo : EIATTR_KPARAM_INFO
	.align		4
.L_47:
        /*0048*/ 	.byte	0x04, 0x17
        /*004a*/ 	.short	(.L_49 - .L_48)
.L_48:
        /*004c*/ 	.word	0x00000000
        /*0050*/ 	.short	0x0003
        /*0052*/ 	.short	0x0018
        /*0054*/ 	.byte	0x00, 0xf5, 0x21, 0x00


	//----- nvinfo : EIATTR_KPARAM_INFO
	.align		4
.L_49:
        /*0058*/ 	.byte	0x04, 0x17
        /*005a*/ 	.short	(.L_51 - .L_50)
.L_50:
        /*005c*/ 	.word	0x00000000
        /*0060*/ 	.short	0x0002
        /*0062*/ 	.short	0x0010
        /*0064*/ 	.byte	0x00, 0xf5, 0x21, 0x00


	//----- nvinfo : EIATTR_KPARAM_INFO
	.align		4
.L_51:
        /*0068*/ 	.byte	0x04, 0x17
        /*006a*/ 	.short	(.L_53 - .L_52)
.L_52:
        /*006c*/ 	.word	0x00000000
        /*0070*/ 	.short	0x0001
        /*0072*/ 	.short	0x0008
        /*0074*/ 	.byte	0x00, 0xf0, 0x11, 0x00


	//----- nvinfo : EIATTR_KPARAM_INFO
	.align		4
.L_53:
        /*0078*/ 	.byte	0x04, 0x17
        /*007a*/ 	.short	(.L_55 - .L_54)
.L_54:
        /*007c*/ 	.word	0x00000000
        /*0080*/ 	.short	0x0000
        /*0082*/ 	.short	0x0000
        /*0084*/ 	.byte	0x00, 0xf5, 0x21, 0x00


	//----- nvinfo : EIATTR_SPARSE_MMA_MASK
	.align		4
.L_55:
        /*0088*/ 	.byte	0x03, 0x50
        /*008a*/ 	.short	0x0000


	//----- nvinfo : EIATTR_MAXREG_COUNT
	.align		4
        /*008c*/ 	.byte	0x03, 0x1b
        /*008e*/ 	.short	0x00ff


	//----- nvinfo : EIATTR_NUM_BARRIERS
	.align		4
        /*0090*/ 	.byte	0x02, 0x4c
        /*0092*/ 	.byte	0x01
	.zero		1


	//----- nvinfo : EIATTR_MERCURY_ISA_VERSION
	.align		4
        /*0094*/ 	.byte	0x03, 0x5f
        /*0096*/ 	.short	0x0101


	//----- nvinfo : EIATTR_VRC_CTA_INIT_COUNT
	.align		4
        /*0098*/ 	.byte	0x02, 0x4a
	.zero		1
	.zero		1


	//----- nvinfo : EIATTR_EXIT_INSTR_OFFSETS
	.align		4
        /*009c*/ 	.byte	0x04, 0x1c
        /*009e*/ 	.short	(.L_57 - .L_56)


	//   ....[0]....
.L_56:
        /*00a0*/ 	.word	0x00001bb0


	//----- nvinfo : EIATTR_CRS_STACK_SIZE
	.align		4
.L_57:
        /*00a4*/ 	.byte	0x04, 0x1e
        /*00a6*/ 	.short	(.L_59 - .L_58)
.L_58:
        /*00a8*/ 	.word	0x00000000


	//----- nvinfo : EIATTR_CBANK_PARAM_SIZE
	.align		4
.L_59:
        /*00ac*/ 	.byte	0x03, 0x19
        /*00ae*/ 	.short	0x0038


	//----- nvinfo : EIATTR_PARAM_CBANK
	.align		4
        /*00b0*/ 	.byte	0x04, 0x0a
        /*00b2*/ 	.short	(.L_61 - .L_60)
	.align		4
.L_60:
        /*00b4*/ 	.word	index@(.nv.constant0._Z16med_kernel_whilePiiS_S_S_S_ii)
        /*00b8*/ 	.short	0x0380
        /*00ba*/ 	.short	0x0038


	//----- nvinfo : EIATTR_SW_WAR
	.align		4
.L_61:
        /*00bc*/ 	.byte	0x04, 0x36
        /*00be*/ 	.short	(.L_63 - .L_62)
.L_62:
        /*00c0*/ 	.word	0x00000008
.L_63:


//--------------------- .nv.callgraph             --------------------------
	.section	.nv.callgraph,"",@"SHT_CUDA_CALLGRAPH"
	.align	4
	.sectionentsize	8
	.align		4
        /*0000*/ 	.word	0x00000000
	.align		4
        /*0004*/ 	.word	0xffffffff
	.align		4
        /*0008*/ 	.word	0x00000000
	.align		4
        /*000c*/ 	.word	0xfffffffe
	.align		4
        /*0010*/ 	.word	0x00000000
	.align		4
        /*0014*/ 	.word	0xfffffffd
	.align		4
        /*0018*/ 	.word	0x00000000
	.align		4
        /*001c*/ 	.word	0xfffffffc


//--------------------- .text._Z14med_kernel_forPiiS_S_S_S_ii --------------------------
	.section	.text._Z14med_kernel_forPiiS_S_S_S_ii,"ax",@progbits
	.align	128
        .global         _Z14med_kernel_forPiiS_S_S_S_ii
        .type           _Z14med_kernel_forPiiS_S_S_S_ii,@function
        .size           _Z14med_kernel_forPiiS_S_S_S_ii,(.L_x_44 - _Z14med_kernel_forPiiS_S_S_S_ii)
        .other          _Z14med_kernel_forPiiS_S_S_S_ii,@"STO_CUDA_ENTRY STV_DEFAULT"
_Z14med_kernel_forPiiS_S_S_S_ii:
.text._Z14med_kernel_forPiiS_S_S_S_ii:
[----:B------:R-:W-:Y:S01]  /*0000*/  LDC R1, c[0x0][0x37c] ;  /* 0x0000df00ff017b82 */ /* 0x000fe20000000800 */
[----:B------:R-:W0:Y:S07]  /*0010*/  S2R R0, SR_TID.X ;  /* 0x0000000000007919 */ /* 0x000e2e0000002100 */
[----:B------:R-:W0:Y:S08]  /*0020*/  S2UR UR4, SR_CTAID.X ;  /* 0x00000000000479c3 */ /* 0x000e300000002500 */
[----:B------:R-:W0:Y:S08]  /*0030*/  LDC R3, c[0x0][0x360] ;  /* 0x0000d800ff037b82 */ /* 0x000e300000000800 */
[----:B------:R-:W1:Y:S01]  /*0040*/  LDC R6, c[0x0][0x3b4] ;  /* 0x0000ed00ff067b82 */ /* 0x000e620000000800 */
[----:B0-----:R-:W-:-:S05]  /*0050*/  IMAD R0, R3, UR4, R0 ;  /* 0x0000000403007c24 */ /* 0x001fca000f8e0200 */
[----:B-1----:R-:W-:-:S13]  /*0060*/  ISETP.GE.AND P0, PT, R0, R6, PT ;  /* 0x000000060000720c */ /* 0x002fda0003f06270 */
[----:B------:R-:W-:Y:S05]  /*0070*/  @P0 EXIT ;  /* 0x000000000000094d */ /* 0x000fea0003800000 */
[----:B------:R-:W0:Y:S01]  /*0080*/  LDC.64 R4, c[0x0][0x3a8] ;  /* 0x0000ea00ff047b82 */ /* 0x000e220000000a00 */
[----:B------:R-:W1:Y:S07]  /*0090*/  LDCU.64 UR6, c[0x0][0x358] ;  /* 0x00006b00ff0677ac */ /* 0x000e6e0008000a00 */
[----:B------:R-:W2:Y:S08]  /*00a0*/  LDC R11, c[0x0][0x388] ;  /* 0x0000e200ff0b7b82 */ /* 0x000eb00000000800 */
[----:B------:R-:W3:Y:S01]  /*00b0*/  LDC.64 R2, c[0x0][0x3a0] ;  /* 0x0000e800ff027b82 */ /* 0x000ee20000000a00 */
[----:B0-----:R-:W-:-:S05]  /*00c0*/  IMAD.WIDE R4, R0, 0x4, R4 ;  /* 0x0000000400047825 */ /* 0x001fca00078e0204 */
[----:B-1----:R-:W4:Y:S04]  /*00d0*/  LDG.E R9, desc[UR6][R4.64+0x4] ;  /* 0x0000040604097981 */ /* 0x002f28000c1e1900 */
[----:B------:R-:W4:Y:S01]  /*00e0*/  LDG.E R12, desc[UR6][R4.64] ;  /* 0x00000006040c7981 */ /* 0x000f22000c1e1900 */
[----:B--2---:R-:W-:Y:S01]  /*00f0*/  IMAD R7, R0, R11, R0 ;  /* 0x0000000b00077224 */ /* 0x004fe200078e0200 */
[----:B------:R-:W-:-:S03]  /*0100*/  ISETP.GE.AND P0, PT, R11, 0x1, PT ;  /* 0x000000010b00780c */ /* 0x000fc60003f06270 */
[----:B---3--:R-:W-:-:S05]  /*0110*/  IMAD.WIDE R2, R7, 0x4, R2 ;  /* 0x0000000407027825 */ /* 0x008fca00078e0202 */
[----:B------:R0:W-:Y:S01]  /*0120*/  STG.E desc[UR6][R2.64], RZ ;  /* 0x000000ff02007986 */ /* 0x0001e2000c101906 */
[----:B----4-:R-:W-:-:S04]  /*0130*/  IMAD.IADD R13, R9, 0x1, -R12 ;  /* 0x00000001090d7824 */ /* 0x010fc800078e0a0c */
[----:B0-----:R-:W-:Y:S05]  /*0140*/  @!P0 BRA `(.L_x_0) ;  /* 0x0000000400808947 */ /* 0x001fea0003800000 */
[C---:B------:R-:W-:Y:S01]  /*0150*/  ISETP.GE.U32.AND P0, PT, R11.reuse, 0x10, PT ;  /* 0x000000100b00780c */ /* 0x040fe20003f06070 */
[----:B------:R-:W-:Y:S01]  /*0160*/  IMAD.MOV.U32 R7, RZ, RZ, 0x1 ;  /* 0x00000001ff077424 */ /* 0x000fe200078e00ff */
[----:B------:R-:W-:-:S11]  /*0170*/  LOP3.LUT R10, R11, 0xf, RZ, 0xc0, !PT ;  /* 0x0000000f0b0a7812 */ /* 0x000fd600078ec0ff */
[----:B------:R-:W-:Y:S05]  /*0180*/  @!P0 BRA `(.L_x_1) ;  /* 0x0000000000a48947 */ /* 0x000fea0003800000 */
[----:B------:R-:W-:Y:S01]  /*0190*/  LOP3.LUT R7, R11, 0x7ffffff0, RZ, 0xc0, !PT ;  /* 0x7ffffff00b077812 */ /* 0x000fe200078ec0ff */
[----:B------:R-:W-:-:S07]  /*01a0*/  IMAD.MOV.U32 R15, RZ, RZ, 0x1 ;  /* 0x00000001ff0f7424 */ /* 0x000fce00078e00ff */
.L_x_2:
[----:B--2---:R-:W-:-:S05]  /*01b0*/  IMAD.WIDE R4, R15, 0x4, R2 ;  /* 0x000000040f047825 */ /* 0x004fca00078e0202 */
[----:B------:R-:W2:Y:S02]  /*01c0*/  LDG.E R8, desc[UR6][R4.64+-0x4] ;  /* 0xfffffc0604087981 */ /* 0x000ea4000c1e1900 */
[C---:B--2---:R-:W-:Y:S02]  /*01d0*/  VIADD R17, R8.reuse, 0x1 ;  /* 0x0000000108117836 */ /* 0x044fe40000000000 */
[C---:B------:R-:W-:Y:S02]  /*01e0*/  VIADD R19, R8.reuse, 0x2 ;  /* 0x0000000208137836 */ /* 0x040fe40000000000 */
[C---:B------:R-:W-:Y:S01]  /*01f0*/  VIADD R21, R8.reuse, 0x3 ;  /* 0x0000000308157836 */ /* 0x040fe20000000000 */
[----:B------:R0:W-:Y:S01]  /*0200*/  STG.E desc[UR6][R4.64], R17 ;  /* 0x0000001104007986 */ /* 0x0001e2000c101906 */
[C---:B------:R-:W-:Y:S02]  /*0210*/  VIADD R23, R8.reuse, 0x4 ;  /* 0x0000000408177836 */ /* 0x040fe40000000000 */
[C---:B------:R-:W-:Y:S01]  /*0220*/  VIADD R25, R8.reuse, 0x5 ;  /* 0x0000000508197836 */ /* 0x040fe20000000000 */
[----:B------:R1:W-:Y:S01]  /*0230*/  STG.E desc[UR6][R4.64+0x4], R19 ;  /* 0x0000041304007986 */ /* 0x0003e2000c101906 */
[----:B------:R-:W-:-:S02]  /*0240*/  VIADD R27, R8, 0x6 ;  /* 0x00000006081b7836 */ /* 0x000fc40000000000 */
[C---:B------:R-:W-:Y:S01]  /*0250*/  VIADD R29, R8.reuse, 0x7 ;  /* 0x00000007081d7836 */ /* 0x040fe20000000000 */
[----:B------:R2:W-:Y:S01]  /*0260*/  STG.E desc[UR6][R4.64+0x8], R21 ;  /* 0x0000081504007986 */ /* 0x0005e2000c101906 */
[C---:B------:R-:W-:Y:S02]  /*0270*/  VIADD R31, R8.reuse, 0x8 ;  /* 0x00000008081f7836 */ /* 0x040fe40000000000 */
[C---:B------:R-:W-:Y:S01]  /*0280*/  VIADD R33, R8.reuse, 0xa ;  /* 0x0000000a08217836 */ /* 0x040fe20000000000 */
[----:B------:R3:W-:Y:S01]  /*0290*/  STG.E desc[UR6][R4.64+0xc], R23 ;  /* 0x00000c1704007986 */ /* 0x0007e2000c101906 */
[C---:B0-----:R-:W-:Y:S02]  /*02a0*/  VIADD R17, R8.reuse, 0x9 ;  /* 0x0000000908117836 */ /* 0x041fe40000000000 */
[C---:B------:R-:W-:Y:S01]  /*02b0*/  VIADD R35, R8.reuse, 0xb ;  /* 0x0000000b08237836 */ /* 0x040fe20000000000 */
[----:B------:R0:W-:Y:S01]  /*02c0*/  STG.E desc[UR6][R4.64+0x10], R25 ;  /* 0x0000101904007986 */ /* 0x0001e2000c101906 */
[----:B-1----:R-:W-:-:S03]  /*02d0*/  VIADD R19, R8, 0xc ;  /* 0x0000000c08137836 */ /* 0x002fc60000000000 */
[----:B------:R1:W-:Y:S01]  /*02e0*/  STG.E desc[UR6][R4.64+0x14], R27 ;  /* 0x0000141b04007986 */ /* 0x0003e2000c101906 */
[C---:B--2---:R-:W-:Y:S02]  /*02f0*/  VIADD R21, R8.reuse, 0xd ;  /* 0x0000000d08157836 */ /* 0x044fe40000000000 */
[C---:B---3--:R-:W-:Y:S01]  /*0300*/  VIADD R23, R8.reuse, 0xe ;  /* 0x0000000e08177836 */ /* 0x048fe20000000000 */
[----:B------:R2:W-:Y:S01]  /*0310*/  STG.E desc[UR6][R4.64+0x18], R29 ;  /* 0x0000181d04007986 */ /* 0x0005e2000c101906 */
[----:B0-----:R-:W-:-:S03]  /*0320*/  VIADD R25, R8, 0xf ;  /* 0x0000000f08197836 */ /* 0x001fc60000000000 */
[----:B------:R2:W-:Y:S01]  /*0330*/  STG.E desc[UR6][R4.64+0x1c], R31 ;  /* 0x00001c1f04007986 */ /* 0x0005e2000c101906 */
[----:B-1----:R-:W-:-:S03]  /*0340*/  VIADD R27, R8, 0x10 ;  /* 0x00000010081b7836 */ /* 0x002fc60000000000 */
[----:B------:R2:W-:Y:S01]  /*0350*/  STG.E desc[UR6][R4.64+0x20], R17 ;  /* 0x0000201104007986 */ /* 0x0005e2000c101906 */
[C---:B------:R-:W-:Y:S02]  /*0360*/  VIADD R8, R15.reuse, 0xf ;  /* 0x0000000f0f087836 */ /* 0x040fe40000000000 */
[----:B------:R-:W-:Y:S01]  /*0370*/  VIADD R15, R15, 0x10 ;  /* 0x000000100f0f7836 */ /* 0x000fe20000000000 */
[----:B------:R2:W-:Y:S02]  /*0380*/  STG.E desc[UR6][R4.64+0x24], R33 ;  /* 0x0000242104007986 */ /* 0x0005e4000c101906 */
[----:B------:R-:W-:Y:S02]  /*0390*/  ISETP.NE.AND P0, PT, R8, R7, PT ;  /* 0x000000070800720c */ /* 0x000fe40003f05270 */
[----:B------:R2:W-:Y:S04]  /*03a0*/  STG.E desc[UR6][R4.64+0x28], R35 ;  /* 0x0000282304007986 */ /* 0x0005e8000c101906 */
[----:B------:R2:W-:Y:S04]  /*03b0*/  STG.E desc[UR6][R4.64+0x2c], R19 ;  /* 0x00002c1304007986 */ /* 0x0005e8000c101906 */
[----:B------:R2:W-:Y:S04]  /*03c0*/  STG.E desc[UR6][R4.64+0x30], R21 ;  /* 0x0000301504007986 */ /* 0x0005e8000c101906 */
[----:B------:R2:W-:Y:S04]  /*03d0*/  STG.E desc[UR6][R4.64+0x34], R23 ;  /* 0x0000341704007986 */ /* 0x0005e8000c101906 */
[----:B------:R2:W-:Y:S04]  /*03e0*/  STG.E desc[UR6][R4.64+0x38], R25 ;  /* 0x0000381904007986 */ /* 0x0005e8000c101906 */
[----:B------:R2:W-:Y:S01]  /*03f0*/  STG.E desc[UR6][R4.64+0x3c], R27 ;  /* 0x00003c1b04007986 */ /* 0x0005e2000c101906 */
[----:B------:R-:W-:Y:S05]  /*0400*/  @P0 BRA `(.L_x_2) ;  /* 0xfffffffc00680947 */ /* 0x000fea000383ffff */
[----:B------:R-:W-:-:S07]  /*0410*/  IMAD.MOV.U32 R7, RZ, RZ, R15 ;  /* 0x000000ffff077224 */ /* 0x000fce00078e000f */
.L_x_1:
[----:B------:R-:W-:-:S13]  /*0420*/  ISETP.NE.AND P0, PT, R10, RZ, PT ;  /* 0x000000ff0a00720c */ /* 0x000fda0003f05270 */
[----:B------:R-:W-:Y:S05]  /*0430*/  @!P0 BRA `(.L_x_0) ;  /* 0x0000000000c48947 */ /* 0x000fea0003800000 */
[----:B------:R-:W-:Y:S02]  /*0440*/  ISETP.GE.U32.AND P0, PT, R10, 0x8, PT ;  /* 0x000000080a00780c */ /* 0x000fe40003f06070 */
[----:B------:R-:W-:-:S04]  /*0450*/  LOP3.LUT R14, R11, 0x7, RZ, 0xc0, !PT ;  /* 0x000000070b0e7812 */ /* 0x000fc800078ec0ff */
[----:B------:R-:W-:-:S07]  /*0460*/  ISETP.NE.AND P1, PT, R14, RZ, PT ;  /* 0x000000ff0e00720c */ /* 0x000fce0003f25270 */
[----:B------:R-:W-:Y:S06]  /*0470*/  @!P0 BRA `(.L_x_3) ;  /* 0x00000000004c8947 */ /* 0x000fec0003800000 */
[----:B--2---:R-:W-:-:S05]  /*0480*/  IMAD.WIDE R4, R7, 0x4, R2 ;  /* 0x0000000407047825 */ /* 0x004fca00078e0202 */
[----:B------:R-:W2:Y:S01]  /*0490*/  LDG.E R8, desc[UR6][R4.64+-0x4] ;  /* 0xfffffc0604087981 */ /* 0x000ea2000c1e1900 */
[----:B------:R-:W-:Y:S02]  /*04a0*/  VIADD R7, R7, 0x8 ;  /* 0x0000000807077836 */ /* 0x000fe40000000000 */
        /* <DEDUP_REMOVED lines=10> */
[----:B------:R-:W-:-:S03]  /*0550*/  VIADD R29, R8, 0x8 ;  /* 0x00000008081d7836 */ /* 0x000fc60000000000 */
[----:B------:R0:W-:Y:S04]  /*0560*/  STG.E desc[UR6][R4.64+0xc], R21 ;  /* 0x00000c1504007986 */ /* 0x0001e8000c101906 */
[----:B------:R0:W-:Y:S04]  /*0570*/  STG.E desc[UR6][R4.64+0x10], R23 ;  /* 0x0000101704007986 */ /* 0x0001e8000c101906 */
[----:B------:R0:W-:Y:S04]  /*0580*/  STG.E desc[UR6][R4.64+0x14], R25 ;  /* 0x0000141904007986 */ /* 0x0001e8000c101906 */
[----:B------:R0:W-:Y:S04]  /*0590*/  STG.E desc[UR6][R4.64+0x18], R27 ;  /* 0x0000181b04007986 */ /* 0x0001e8000c101906 */
[----:B------:R0:W-:Y:S02]  /*05a0*/  STG.E desc[UR6][R4.64+0x1c], R29 ;  /* 0x00001c1d04007986 */ /* 0x0001e4000c101906 */
.L_x_3:
[----:B------:R-:W-:Y:S05]  /*05b0*/  @!P1 BRA `(.L_x_0) ;  /* 0x0000000000649947 */ /* 0x000fea0003800000 */
[----:B------:R-:W-:Y:S02]  /*05c0*/  ISETP.GE.U32.AND P0, PT, R14, 0x4, PT ;  /* 0x000000040e00780c */ /* 0x000fe40003f06070 */
[----:B------:R-:W-:-:S04]  /*05d0*/  LOP3.LUT R10, R11, 0x3, RZ, 0xc0, !PT ;  /* 0x000000030b0a7812 */ /* 0x000fc800078ec0ff */
[----:B------:R-:W-:-:S07]  /*05e0*/  ISETP.NE.AND P1, PT, R10, RZ, PT ;  /* 0x000000ff0a00720c */ /* 0x000fce0003f25270 */
[----:B------:R-:W-:Y:S06]  /*05f0*/  @!P0 BRA `(.L_x_4) ;  /* 0x00000000002c8947 */ /* 0x000fec0003800000 */
[----:B0-2---:R-:W-:-:S05]  /*0600*/  IMAD.WIDE R4, R7, 0x4, R2 ;  /* 0x0000000407047825 */ /* 0x005fca00078e0202 */
[----:B------:R-:W2:Y:S01]  /*0610*/  LDG.E R8, desc[UR6][R4.64+-0x4] ;  /* 0xfffffc0604087981 */ /* 0x000ea2000c1e1900 */
[----:B------:R-:W-:Y:S01]  /*0620*/  IADD3 R7, PT, PT, R7, 0x4, RZ ;  /* 0x0000000407077810 */ /* 0x000fe20007ffe0ff */
[C---:B--2---:R-:W-:Y:S02]  /*0630*/  VIADD R15, R8.reuse, 0x1 ;  /* 0x00000001080f7836 */ /* 0x044fe40000000000 */
[C---:B------:R-:W-:Y:S02]  /*0640*/  VIADD R17, R8.reuse, 0x2 ;  /* 0x0000000208117836 */ /* 0x040fe40000000000 */
[C---:B------:R-:W-:Y:S01]  /*0650*/  VIADD R19, R8.reuse, 0x3 ;  /* 0x0000000308137836 */ /* 0x040fe20000000000 */
[----:B------:R1:W-:Y:S01]  /*0660*/  STG.E desc[UR6][R4.64], R15 ;  /* 0x0000000f04007986 */ /* 0x0003e2000c101906 */
[----:B------:R-:W-:-:S03]  /*0670*/  VIADD R21, R8, 0x4 ;  /* 0x0000000408157836 */ /* 0x000fc60000000000 */
[----:B------:R1:W-:Y:S04]  /*0680*/  STG.E desc[UR6][R4.64+0x4], R17 ;  /* 0x0000041104007986 */ /* 0x0003e8000c101906 */
[----:B------:R1:W-:Y:S04]  /*0690*/  STG.E desc[UR6][R4.64+0x8], R19 ;  /* 0x0000081304007986 */ /* 0x0003e8000c101906 */
[----:B------:R1:W-:Y:S02]  /*06a0*/  STG.E desc[UR6][R4.64+0xc], R21 ;  /* 0x00000c1504007986 */ /* 0x0003e4000c101906 */
.L_x_4:
[----:B------:R-:W-:Y:S05]  /*06b0*/  @!P1 BRA `(.L_x_0) ;  /* 0x0000000000249947 */ /* 0x000fea0003800000 */
[----:B------:R-:W-:-:S05]  /*06c0*/  UMOV UR4, URZ ;  /* 0x000000ff00047c82 */ /* 0x000fca0008000000 */
.L_x_5:
[----:B0123--:R-:W-:-:S05]  /*06d0*/  IMAD.WIDE R4, R7, 0x4, R2 ;  /* 0x0000000407047825 */ /* 0x00ffca00078e0202 */
[----:B------:R-:W2:Y:S01]  /*06e0*/  LDG.E R8, desc[UR6][R4.64+-0x4] ;  /* 0xfffffc0604087981 */ /* 0x000ea2000c1e1900 */
[----:B------:R-:W-:Y:S01]  /*06f0*/  UIADD3 UR4, UPT, UPT, UR4, 0x1, URZ ;  /* 0x0000000104047890 */ /* 0x000fe2000fffe0ff */
[----:B------:R-:W-:-:S05]  /*0700*/  VIADD R7, R7, 0x1 ;  /* 0x0000000107077836 */ /* 0x000fca0000000000 */
[----:B------:R-:W-:Y:S01]  /*0710*/  ISETP.NE.AND P0, PT, R10, UR4, PT ;  /* 0x000000040a007c0c */ /* 0x000fe2000bf05270 */
[----:B--2---:R-:W-:-:S05]  /*0720*/  VIADD R15, R8, 0x1 ;  /* 0x00000001080f7836 */ /* 0x004fca0000000000 */
[----:B------:R3:W-:Y:S07]  /*0730*/  STG.E desc[UR6][R4.64], R15 ;  /* 0x0000000f04007986 */ /* 0x0007ee000c101906 */
[----:B------:R-:W-:Y:S05]  /*0740*/  @P0 BRA `(.L_x_5) ;  /* 0xfffffffc00e00947 */ /* 0x000fea000383ffff */
.L_x_0:
[----:B------:R-:W-:Y:S01]  /*0750*/  ISETP.GE.AND P0, PT, R13, 0x1, PT ;  /* 0x000000010d00780c */ /* 0x000fe20003f06270 */
[----:B------:R-:W-:Y:S01]  /*0760*/  BSSY.RECONVERGENT B0, `(.L_x_6) ;  /* 0x0000143000007945 */ /* 0x000fe20003800200 */
[----:B------:R-:W-:Y:S02]  /*0770*/  IMAD R7, R6, R11, R6 ;  /* 0x0000000b06077224 */ /* 0x000fe400078e0206 */
[----:B0123--:R-:W-:Y:S02]  /*0780*/  IMAD.MOV.U32 R4, RZ, RZ, R2 ;  /* 0x000000ffff047224 */ /* 0x00ffe400078e0002 */
[----:B------:R-:W-:-:S07]  /*0790*/  IMAD.MOV.U32 R5, RZ, RZ, R3 ;  /* 0x000000ffff057224 */ /* 0x000fce00078e0003 */
[----:B------:R-:W-:Y:S05]  /*07a0*/  @!P0 BRA `(.L_x_7) ;  /* 0x0000001000f88947 */ /* 0x000fea0003800000 */
[----:B------:R-:W-:Y:S01]  /*07b0*/  ISETP.GT.AND P0, PT, R11, RZ, PT ;  /* 0x000000ff0b00720c */ /* 0x000fe20003f04270 */
[----:B------:R-:W-:-:S12]  /*07c0*/  IMAD.WIDE R6, R7, 0x4, R2 ;  /* 0x0000000407067825 */ /* 0x000fd800078e0202 */
[----:B------:R-:W-:Y:S05]  /*07d0*/  @P0 BRA `(.L_x_8) ;  /* 0x0000000400440947 */ /* 0x000fea0003800000 */
[----:B------:R-:W-:Y:S01]  /*07e0*/  IMAD.IADD R9, R12, 0x1, -R9 ;  /* 0x000000010c097824 */ /* 0x000fe200078e0a09 */
[----:B------:R-:W-:Y:S01]  /*07f0*/  LOP3.LUT R14, R13, 0x3, RZ, 0xc0, !PT ;  /* 0x000000030d0e7812 */ /* 0x000fe200078ec0ff */
[----:B------:R-:W-:Y:S01]  /*0800*/  BSSY.RECONVERGENT B1, `(.L_x_9) ;  /* 0x000002c000017945 */ /* 0x000fe20003800200 */
[----:B------:R-:W-:Y:S02]  /*0810*/  IMAD.MOV.U32 R8, RZ, RZ, R6 ;  /* 0x000000ffff087224 */ /* 0x000fe400078e0006 */
[----:B------:R-:W-:Y:S01]  /*0820*/  ISETP.GT.U32.AND P0, PT, R9, -0x4, PT ;  /* 0xfffffffc0900780c */ /* 0x000fe20003f04070 */
[----:B------:R-:W-:Y:S01]  /*0830*/  IMAD.MOV.U32 R9, RZ, RZ, R7 ;  /* 0x000000ffff097224 */ /* 0x000fe200078e0007 */
[----:B------:R-:W-:Y:S01]  /*0840*/  ISETP.NE.AND P2, PT, R14, RZ, PT ;  /* 0x000000ff0e00720c */ /* 0x000fe20003f45270 */
[----:B------:R-:W-:Y:S02]  /*0850*/  IMAD.MOV.U32 R4, RZ, RZ, R2 ;  /* 0x000000ffff047224 */ /* 0x000fe400078e0002 */
[----:B------:R-:W-:-:S08]  /*0860*/  IMAD.MOV.U32 R5, RZ, RZ, R3 ;  /* 0x000000ffff057224 */ /* 0x000fd000078e0003 */
[----:B------:R-:W-:Y:S05]  /*0870*/  @P0 BRA `(.L_x_10) ;  /* 0x0000000000900947 */ /* 0x000fea0003800000 */
[----:B------:R-:W-:Y:S01]  /*0880*/  LOP3.LUT R13, R13, 0x7ffffffc, RZ, 0xc0, !PT ;  /* 0x7ffffffc0d0d7812 */ /* 0x000fe200078ec0ff */
[----:B------:R-:W-:Y:S02]  /*0890*/  IMAD.MOV.U32 R8, RZ, RZ, R6 ;  /* 0x000000ffff087224 */ /* 0x000fe400078e0006 */
[----:B------:R-:W-:Y:S02]  /*08a0*/  IMAD.MOV.U32 R9, RZ, RZ, R7 ;  /* 0x000000ffff097224 */ /* 0x000fe400078e0007 */
[----:B------:R-:W-:Y:S02]  /*08b0*/  IMAD.MOV.U32 R4, RZ, RZ, R2 ;  /* 0x000000ffff047224 */ /* 0x000fe400078e0002 */
[----:B------:R-:W-:Y:S02]  /*08c0*/  IMAD.MOV.U32 R5, RZ, RZ, R3 ;  /* 0x000000ffff057224 */ /* 0x000fe400078e0003 */
[----:B------:R-:W-:-:S07]  /*08d0*/  IMAD.MOV R15, RZ, RZ, -R13 ;  /* 0x000000ffff0f7224 */ /* 0x000fce00078e0a0d */
.L_x_11:
[----:B------:R-:W-:-:S04]  /*08e0*/  ISETP.NE.U32.AND P1, PT, R8, R2, PT ;  /* 0x000000020800720c */ /* 0x000fc80003f25070 */
[----:B------:R-:W-:-:S04]  /*08f0*/  ISETP.NE.AND.EX P1, PT, R9, R3, PT, P1 ;  /* 0x000000030900720c */ /* 0x000fc80003f25310 */
[----:B------:R-:W-:Y:S02]  /*0900*/  SEL R12, R6, R2, !P1 ;  /* 0x00000002060c7207 */ /* 0x000fe40004800000 */
[----:B------:R-:W-:-:S05]  /*0910*/  SEL R13, R7, R3, !P1 ;  /* 0x00000003070d7207 */ /* 0x000fca0004800000 */
[----:B------:R-:W2:Y:S01]  /*0920*/  LDG.E R8, desc[UR6][R12.64] ;  /* 0x000000060c087981 */ /* 0x000ea2000c1e1900 */
[----:B------:R-:W-:Y:S02]  /*0930*/  ISETP.NE.U32.AND P0, PT, R4, R2, PT ;  /* 0x000000020400720c */ /* 0x000fe40003f05070 */
[----:B0-----:R-:W-:Y:S02]  /*0940*/  SEL R4, R2, R6, !P1 ;  /* 0x0000000602047207 */ /* 0x001fe40004800000 */
[----:B------:R-:W-:Y:S02]  /*0950*/  ISETP.NE.AND.EX P0, PT, R5, R3, PT, P0 ;  /* 0x000000030500720c */ /* 0x000fe40003f05300 */
[----:B------:R-:W-:Y:S02]  /*0960*/  SEL R9, R3, R7, !P1 ;  /* 0x0000000703097207 */ /* 0x000fe40004800000 */
[----:B------:R-:W-:Y:S02]  /*0970*/  SEL R10, R6, R2, !P0 ;  /* 0x00000002060a7207 */ /* 0x000fe40004000000 */
[----:B------:R-:W-:Y:S01]  /*0980*/  SEL R11, R7, R3, !P0 ;  /* 0x00000003070b7207 */ /* 0x000fe20004000000 */
[----:B--2---:R-:W-:-:S02]  /*0990*/  VIADD R5, R8, 0x1 ;  /* 0x0000000108057836 */ /* 0x004fc40000000000 */
[----:B------:R-:W-:-:S03]  /*09a0*/  IMAD.MOV.U32 R8, RZ, RZ, R4 ;  /* 0x000000ffff087224 */ /* 0x000fc600078e0004 */
[----:B------:R0:W-:Y:S04]  /*09b0*/  STG.E desc[UR6][R10.64], R5 ;  /* 0x000000050a007986 */ /* 0x0001e8000c101906 */
[----:B------:R-:W2:Y:S01]  /*09c0*/  LDG.E R4, desc[UR6][R8.64] ;  /* 0x0000000608047981 */ /* 0x000ea2000c1e1900 */
[----:B------:R-:W-:Y:S02]  /*09d0*/  SEL R16, R2, R6, !P0 ;  /* 0x0000000602107207 */ /* 0x000fe40004000000 */
[----:B------:R-:W-:-:S05]  /*09e0*/  SEL R19, R3, R7, !P0 ;  /* 0x0000000703137207 */ /* 0x000fca0004000000 */
[----:B0-----:R-:W-:Y:S02]  /*09f0*/  IMAD.MOV.U32 R5, RZ, RZ, R19 ;  /* 0x000000ffff057224 */ /* 0x001fe400078e0013 */
[----:B--2---:R-:W-:Y:S02]  /*0a00*/  VIADD R17, R4, 0x1 ;  /* 0x0000000104117836 */ /* 0x004fe40000000000 */
[----:B------:R-:W-:-:S05]  /*0a10*/  IMAD.MOV.U32 R4, RZ, RZ, R16 ;  /* 0x000000ffff047224 */ /* 0x000fca00078e0010 */
[----:B------:R0:W-:Y:S04]  /*0a20*/  STG.E desc[UR6][R4.64], R17 ;  /* 0x0000001104007986 */ /* 0x0001e8000c101906 */
[----:B------:R-:W2:Y:S02]  /*0a30*/  LDG.E R12, desc[UR6][R12.64] ;  /* 0x000000060c0c7981 */ /* 0x000ea4000c1e1900 */
[----:B--2---:R-:W-:-:S05]  /*0a40*/  VIADD R19, R12, 0x1 ;  /* 0x000000010c137836 */ /* 0x004fca0000000000 */
[----:B------:R0:W-:Y:S04]  /*0a50*/  STG.E desc[UR6][R10.64], R19 ;  /* 0x000000130a007986 */ /* 0x0001e8000c101906 */
[----:B------:R-:W2:Y:S01]  /*0a60*/  LDG.E R16, desc[UR6][R8.64] ;  /* 0x0000000608107981 */ /* 0x000ea2000c1e1900 */
[----:B------:R-:W-:-:S05]  /*0a70*/  VIADD R15, R15, 0x4 ;  /* 0x000000040f0f7836 */ /* 0x000fca0000000000 */
[----:B------:R-:W-:Y:S01]  /*0a80*/  ISETP.NE.AND P0, PT, R15, RZ, PT ;  /* 0x000000ff0f00720c */ /* 0x000fe20003f05270 */
[----:B--2---:R-:W-:-:S05]  /*0a90*/  VIADD R21, R16, 0x1 ;  /* 0x0000000110157836 */ /* 0x004fca0000000000 */
[----:B------:R0:W-:Y:S07]  /*0aa0*/  STG.E desc[UR6][R4.64], R21 ;  /* 0x0000001504007986 */ /* 0x0001ee000c101906 */
[----:B------:R-:W-:Y:S05]  /*0ab0*/  @P0 BRA `(.L_x_11) ;  /* 0xfffffffc00880947 */ /* 0x000fea000383ffff */
.L_x_10:
[----:B------:R-:W-:Y:S05]  /*0ac0*/  BSYNC.RECONVERGENT B1 ;  /* 0x0000000000017941 */ /* 0x000fea0003800200 */
.L_x_9:
[----:B------:R-:W-:Y:S04]  /*0ad0*/  BSSY.RECONVERGENT B1, `(.L_x_12) ;  /* 0x0000020000017945 */ /* 0x000fe80003800200 */
[----:B------:R-:W-:Y:S05]  /*0ae0*/  @!P2 BRA `(.L_x_13) ;  /* 0x000000000078a947 */ /* 0x000fea0003800000 */
[----:B------:R-:W-:-:S04]  /*0af0*/  ISETP.NE.U32.AND P0, PT, R8, R2, PT ;  /* 0x000000020800720c */ /* 0x000fc80003f05070 */
[----:B------:R-:W-:-:S04]  /*0b00*/  ISETP.NE.AND.EX P0, PT, R9, R3, PT, P0 ;  /* 0x000000030900720c */ /* 0x000fc80003f05300 */
[----:B------:R-:W-:Y:S02]  /*0b10*/  SEL R8, R6, R2, !P0 ;  /* 0x0000000206087207 */ /* 0x000fe40004000000 */
[----:B------:R-:W-:-:S05]  /*0b20*/  SEL R9, R7, R3, !P0 ;  /* 0x0000000307097207 */ /* 0x000fca0004000000 */
[----:B0-----:R-:W2:Y:S01]  /*0b30*/  LDG.E R10, desc[UR6][R8.64] ;  /* 0x00000006080a7981 */ /* 0x001ea2000c1e1900 */
[----:B------:R-:W-:-:S04]  /*0b40*/  ISETP.NE.U32.AND P0, PT, R4, R2, PT ;  /* 0x000000020400720c */ /* 0x000fc80003f05070 */
[----:B------:R-:W-:-:S04]  /*0b50*/  ISETP.NE.AND.EX P0, PT, R5, R3, PT, P0 ;  /* 0x000000030500720c */ /* 0x000fc80003f05300 */
[----:B------:R-:W-:Y:S02]  /*0b60*/  SEL R4, R6, R2, !P0 ;  /* 0x0000000206047207 */ /* 0x000fe40004000000 */
[----:B------:R-:W-:Y:S01]  /*0b70*/  SEL R5, R7, R3, !P0 ;  /* 0x0000000307057207 */ /* 0x000fe20004000000 */
[----:B--2---:R-:W-:Y:S01]  /*0b80*/  VIADD R11, R10, 0x1 ;  /* 0x000000010a0b7836 */ /* 0x004fe20000000000 */
[----:B------:R-:W-:-:S04]  /*0b90*/  IADD3 R10, PT, PT, -R14, 0x1, RZ ;  /* 0x000000010e0a7810 */ /* 0x000fc80007ffe1ff */
[----:B------:R1:W-:Y:S01]  /*0ba0*/  STG.E desc[UR6][R4.64], R11 ;  /* 0x0000000b04007986 */ /* 0x0003e2000c101906 */
[----:B------:R-:W-:-:S13]  /*0bb0*/  ISETP.NE.AND P0, PT, R10, RZ, PT ;  /* 0x000000ff0a00720c */ /* 0x000fda0003f05270 */
[----:B-1----:R-:W-:Y:S05]  /*0bc0*/  @!P0 BRA `(.L_x_13) ;  /* 0x0000000000408947 */ /* 0x002fea0003800000 */
[----:B------:R-:W-:-:S07]  /*0bd0*/  MOV R13, R8 ;  /* 0x00000008000d7202 */ /* 0x000fce0000000f00 */
.L_x_14:
[----:B------:R-:W-:-:S04]  /*0be0*/  ISETP.NE.U32.AND P0, PT, R13, R2, PT ;  /* 0x000000020d00720c */ /* 0x000fc80003f05070 */
[----:B------:R-:W-:-:S04]  /*0bf0*/  ISETP.NE.AND.EX P0, PT, R9, R3, PT, P0 ;  /* 0x000000030900720c */ /* 0x000fc80003f05300 */
[----:B------:R-:W-:Y:S02]  /*0c00*/  SEL R13, R6, R2, !P0 ;  /* 0x00000002060d7207 */ /* 0x000fe40004000000 */
[----:B------:R-:W-:-:S03]  /*0c10*/  SEL R9, R7, R3, !P0 ;  /* 0x0000000307097207 */ /* 0x000fc60004000000 */
[----:B------:R-:W-:-:S06]  /*0c20*/  IMAD.MOV.U32 R8, RZ, RZ, R13 ;  /* 0x000000ffff087224 */ /* 0x000fcc00078e000d */
[----:B------:R-:W2:Y:S01]  /*0c30*/  LDG.E R8, desc[UR6][R8.64] ;  /* 0x0000000608087981 */ /* 0x000ea2000c1e1900 */
[----:B------:R-:W-:Y:S01]  /*0c40*/  ISETP.NE.U32.AND P0, PT, R4, R2, PT ;  /* 0x000000020400720c */ /* 0x000fe20003f05070 */
[----:B------:R-:W-:-:S03]  /*0c50*/  VIADD R10, R10, 0x1 ;  /* 0x000000010a0a7836 */ /* 0x000fc60000000000 */
[----:B------:R-:W-:-:S04]  /*0c60*/  ISETP.NE.AND.EX P0, PT, R5, R3, PT, P0 ;  /* 0x000000030500720c */ /* 0x000fc80003f05300 */
[----:B-1----:R-:W-:Y:S02]  /*0c70*/  SEL R4, R6, R2, !P0 ;  /* 0x0000000206047207 */ /* 0x002fe40004000000 */
[----:B------:R-:W-:Y:S02]  /*0c80*/  SEL R5, R7, R3, !P0 ;  /* 0x0000000307057207 */ /* 0x000fe40004000000 */
[----:B------:R-:W-:Y:S01]  /*0c90*/  ISETP.NE.AND P0, PT, R10, RZ, PT ;  /* 0x000000ff0a00720c */ /* 0x000fe20003f05270 */
[----:B--2---:R-:W-:-:S05]  /*0ca0*/  VIADD R11, R8, 0x1 ;  /* 0x00000001080b7836 */ /* 0x004fca0000000000 */
[----:B------:R1:W-:Y:S07]  /*0cb0*/  STG.E desc[UR6][R4.64], R11 ;  /* 0x0000000b04007986 */ /* 0x0003ee000c101906 */
[----:B------:R-:W-:Y:S05]  /*0cc0*/  @P0 BRA `(.L_x_14) ;  /* 0xfffffffc00c40947 */ /* 0x000fea000383ffff */
.L_x_13:
[----:B------:R-:W-:Y:S05]  /*0cd0*/  BSYNC.RECONVERGENT B1 ;  /* 0x0000000000017941 */ /* 0x000fea0003800200 */
.L_x_12:
[----:B------:R-:W-:Y:S05]  /*0ce0*/  BRA `(.L_x_7) ;  /* 0x0000000c00a87947 */ /* 0x000fea0003800000 */
.L_x_8:
[C---:B------:R-:W-:Y:S01]  /*0cf0*/  LOP3.LUT R24, R11.reuse, 0x7, RZ, 0xc0, !PT ;  /* 0x000000070b187812 */ /* 0x040fe200078ec0ff */
[----:B------:R-:W-:Y:S01]  /*0d00*/  IMAD.MOV.U32 R14, RZ, RZ, RZ ;  /* 0x000000ffff0e7224 */ /* 0x000fe200078e00ff */
[C---:B------:R-:W-:Y:S01]  /*0d10*/  LOP3.LUT R15, R11.reuse, 0x7ffffff8, RZ, 0xc0, !PT ;  /* 0x7ffffff80b0f7812 */ /* 0x040fe200078ec0ff */
[----:B------:R-:W-:Y:S01]  /*0d20*/  IMAD.MOV.U32 R8, RZ, RZ, R6 ;  /* 0x000000ffff087224 */ /* 0x000fe200078e0006 */
[----:B------:R-:W-:Y:S01]  /*0d30*/  LOP3.LUT R25, R11, 0x3, RZ, 0xc0, !PT ;  /* 0x000000030b197812 */ /* 0x000fe200078ec0ff */
[----:B------:R-:W-:Y:S02]  /*0d40*/  VIADD R4, R24, 0xffffffff ;  /* 0xffffffff18047836 */ /* 0x000fe40000000000 */
[----:B------:R-:W-:Y:S02]  /*0d50*/  IMAD.MOV.U32 R9, RZ, RZ, R7 ;  /* 0x000000ffff097224 */ /* 0x000fe400078e0007 */
[----:B------:R-:W-:Y:S01]  /*0d60*/  IMAD.MOV.U32 R5, RZ, RZ, R3 ;  /* 0x000000ffff057224 */ /* 0x000fe200078e0003 */
[----:B------:R-:W-:Y:S01]  /*0d70*/  ISETP.GE.U32.AND P1, PT, R4, 0x3, PT ;  /* 0x000000030400780c */ /* 0x000fe20003f26070 */
[----:B------:R-:W-:-:S02]  /*0d80*/  IMAD.MOV.U32 R4, RZ, RZ, R2 ;  /* 0x000000ffff047224 */ /* 0x000fc400078e0002 */
[----:B------:R-:W-:-:S10]  /*0d90*/  IMAD.MOV R15, RZ, RZ, -R15 ;  /* 0x000000ffff0f7224 */ /* 0x000fd400078e0a0f */
.L_x_20:
[-C--:B------:R-:W-:Y:S01]  /*0da0*/  ISETP.NE.U32.AND P0, PT, R8, R2.reuse, PT ;  /* 0x000000020800720c */ /* 0x080fe20003f05070 */
[----:B0-----:R-:W0:Y:S03]  /*0db0*/  LDCU UR8, c[0x0][0x388] ;  /* 0x00007100ff0877ac */ /* 0x001e260008000800 */
[-C--:B------:R-:W-:Y:S01]  /*0dc0*/  ISETP.NE.AND.EX P0, PT, R9, R3.reuse, PT, P0 ;  /* 0x000000030900720c */ /* 0x080fe20003f05300 */
[----:B-1----:R-:W1:Y:S03]  /*0dd0*/  LDCU.64 UR4, c[0x0][0x398] ;  /* 0x00007300ff0477ac */ /* 0x002e660008000a00 */
[----:B------:R-:W-:Y:S02]  /*0de0*/  SEL R8, R6, R2, !P0 ;  /* 0x0000000206087207 */ /* 0x000fe40004000000 */
[----:B------:R-:W-:-:S05]  /*0df0*/  SEL R9, R7, R3, !P0 ;  /* 0x0000000307097207 */ /* 0x000fca0004000000 */
[----:B--2---:R-:W2:Y:S01]  /*0e00*/  LDG.E R10, desc[UR6][R8.64] ;  /* 0x00000006080a7981 */ /* 0x004ea2000c1e1900 */
[----:B------:R-:W-:Y:S01]  /*0e10*/  ISETP.NE.U32.AND P0, PT, R4, R2, PT ;  /* 0x000000020400720c */ /* 0x000fe20003f05070 */
[----:B----4-:R-:W-:Y:S01]  /*0e20*/  IMAD.MOV.U32 R17, RZ, RZ, 0x1 ;  /* 0x00000001ff117424 */ /* 0x010fe200078e00ff */
[----:B0-----:R-:W-:Y:S02]  /*0e30*/  UISETP.GE.U32.AND UP0, UPT, UR8, 0x8, UPT ;  /* 0x000000080800788c */ /* 0x001fe4000bf06070 */
[----:B------:R-:W-:-:S04]  /*0e40*/  ISETP.NE.AND.EX P0, PT, R5, R3, PT, P0 ;  /* 0x000000030500720c */ /* 0x000fc80003f05300 */
[----:B------:R-:W-:Y:S02]  /*0e50*/  SEL R4, R6, R2, !P0 ;  /* 0x0000000206047207 */ /* 0x000fe40004000000 */
[----:B------:R-:W-:Y:S02]  /*0e60*/  SEL R5, R7, R3, !P0 ;  /* 0x0000000307057207 */ /* 0x000fe40004000000 */
[----:B------:R-:W-:Y:S01]  /*0e70*/  IADD3 R11, P0, PT, R12, R14, RZ ;  /* 0x0000000e0c0b7210 */ /* 0x000fe20007f1e0ff */
[----:B------:R-:W-:-:S03]  /*0e80*/  VIADD R14, R14, 0x1 ;  /* 0x000000010e0e7836 */ /* 0x000fc60000000000 */
[----:B------:R-:W-:Y:S02]  /*0e90*/  LEA.HI.X.SX32 R16, R12, RZ, 0x1, P0 ;  /* 0x000000ff0c107211 */ /* 0x000fe400000f0eff */
[----:B------:R-:W-:Y:S01]  /*0ea0*/  ISETP.NE.AND P0, PT, R14, R13, PT ;  /* 0x0000000d0e00720c */ /* 0x000fe20003f05270 */
[----:B--23--:R-:W-:Y:S01]  /*0eb0*/  VIADD R19, R10, 0x1 ;  /* 0x000000010a137836 */ /* 0x00cfe20000000000 */
[----:B-1----:R-:W-:-:S04]  /*0ec0*/  LEA R10, P2, R11, UR4, 0x2 ;  /* 0x000000040b0a7c11 */ /* 0x002fc8000f8410ff */
[----:B------:R0:W-:Y:S01]  /*0ed0*/  STG.E desc[UR6][R4.64], R19 ;  /* 0x0000001304007986 */ /* 0x0001e2000c101906 */
[----:B------:R-:W-:Y:S01]  /*0ee0*/  LEA.HI.X R11, R11, UR5, R16, 0x2, P2 ;  /* 0x000000050b0b7c11 */ /* 0x000fe200090f1410 */
[----:B------:R-:W-:Y:S07]  /*0ef0*/  BRA.U !UP0, `(.L_x_15) ;  /* 0x0000000508a87547 */ /* 0x000fee000b800000 */
[----:B------:R-:W1:Y:S01]  /*0f00*/  LDCU.64 UR4, c[0x0][0x380] ;  /* 0x00007000ff0477ac */ /* 0x000e620008000a00 */
[----:B------:R-:W-:Y:S01]  /*0f10*/  IADD3 R30, P2, PT, R8, 0x10, RZ ;  /* 0x00000010081e7810 */ /* 0x000fe20007f5e0ff */
[----:B------:R-:W-:Y:S01]  /*0f20*/  IMAD.MOV.U32 R22, RZ, RZ, RZ ;  /* 0x000000ffff167224 */ /* 0x000fe200078e00ff */
[----:B------:R-:W-:Y:S01]  /*0f30*/  IADD3 R28, P3, PT, R4, 0x10, RZ ;  /* 0x00000010041c7810 */ /* 0x000fe20007f7e0ff */
[----:B------:R-:W-:Y:S02]  /*0f40*/  IMAD.MOV.U32 R23, RZ, RZ, R15 ;  /* 0x000000ffff177224 */ /* 0x000fe400078e000f */
[----:B------:R-:W-:Y:S02]  /*0f50*/  IMAD.X R31, RZ, RZ, R9, P2 ;  /* 0x000000ffff1f7224 */ /* 0x000fe400010e0609 */
[----:B------:R-:W-:Y:S01]  /*0f60*/  IMAD.X R29, RZ, RZ, R5, P3 ;  /* 0x000000ffff1d7224 */ /* 0x000fe200018e0605 */
[----:B-1----:R-:W-:-:S04]  /*0f70*/  UIADD3 UR4, UP0, UPT, UR4, 0x10, URZ ;  /* 0x0000001004047890 */ /* 0x002fc8000ff1e0ff */
[----:B------:R-:W-:Y:S02]  /*0f80*/  UIADD3.X UR5, UPT, UPT, URZ, UR5, URZ, UP0, !UPT ;  /* 0x00000005ff057290 */ /* 0x000fe400087fe4ff */
[----:B------:R-:W-:-:S04]  /*0f90*/  IMAD.U32 R16, RZ, RZ, UR4 ;  /* 0x00000004ff107e24 */ /* 0x000fc8000f8e00ff */
[----:B------:R-:W-:-:S07]  /*0fa0*/  IMAD.U32 R17, RZ, RZ, UR5 ;  /* 0x00000005ff117e24 */ /* 0x000fce000f8e00ff */
.L_x_16:
[----:B-1----:R-:W2:Y:S04]  /*0fb0*/  LDG.E R27, desc[UR6][R10.64] ;  /* 0x000000060a1b7981 */ /* 0x002ea8000c1e1900 */
[----:B------:R-:W2:Y:S01]  /*0fc0*/  LDG.E R26, desc[UR6][R16.64+-0x10] ;  /* 0xfffff006101a7981 */ /* 0x000ea2000c1e1900 */
[----:B------:R-:W-:Y:S02]  /*0fd0*/  IMAD.MOV.U32 R18, RZ, RZ, R30 ;  /* 0x000000ffff127224 */ /* 0x000fe400078e001e */
[----:B0-----:R-:W-:Y:S02]  /*0fe0*/  IMAD.MOV.U32 R19, RZ, RZ, R31 ;  /* 0x000000ffff137224 */ /* 0x001fe400078e001f */
[----:B------:R-:W-:Y:S02]  /*0ff0*/  IMAD.MOV.U32 R20, RZ, RZ, R28 ;  /* 0x000000ffff147224 */ /* 0x000fe400078e001c */
[----:B------:R-:W-:Y:S01]  /*1000*/  IMAD.MOV.U32 R21, RZ, RZ, R29 ;  /* 0x000000ffff157224 */ /* 0x000fe200078e001d */
[----:B------:R-:W3:Y:S04]  /*1010*/  LDG.E R28, desc[UR6][R18.64+-0x10] ;  /* 0xfffff006121c7981 */ /* 0x000ee8000c1e1900 */
[----:B------:R-:W4:Y:S04]  /*1020*/  LDG.E R29, desc[UR6][R18.64+-0xc] ;  /* 0xfffff406121d7981 */ /* 0x000f28000c1e1900 */
[----:B------:R-:W4:Y:S01]  /*1030*/  LDG.E R30, desc[UR6][R20.64+-0x10] ;  /* 0xfffff006141e7981 */ /* 0x000f22000c1e1900 */
[----:B--2---:R-:W-:-:S13]  /*1040*/  ISETP.NE.AND P2, PT, R26, R27, PT ;  /* 0x0000001b1a00720c */ /* 0x004fda0003f45270 */
[----:B---3--:R-:W-:Y:S02]  /*1050*/  @P2 IADD3 R28, PT, PT, R28, 0x2, RZ ;  /* 0x000000021c1c2810 */ /* 0x008fe40007ffe0ff */
[----:B----4-:R-:W-:-:S04]  /*1060*/  VIMNMX R27, PT, PT, R29, R30, PT ;  /* 0x0000001e1d1b7248 */ /* 0x010fc80003fe0100 */
[----:B------:R-:W-:-:S05]  /*1070*/  VIADDMNMX R29, R27, 0x1, R28, PT ;  /* 0x000000011b1d7846 */ /* 0x000fca000380011c */
[----:B------:R0:W-:Y:S04]  /*1080*/  STG.E desc[UR6][R20.64+-0xc], R29 ;  /* 0xfffff41d14007986 */ /* 0x0001e8000c101906 */
[----:B------:R-:W2:Y:S04]  /*1090*/  LDG.E R26, desc[UR6][R16.64+-0xc] ;  /* 0xfffff406101a7981 */ /* 0x000ea8000c1e1900 */
[----:B------:R-:W2:Y:S04]  /*10a0*/  LDG.E R27, desc[UR6][R10.64] ;  /* 0x000000060a1b7981 */ /* 0x000ea8000c1e1900 */
[----:B------:R-:W3:Y:S01]  /*10b0*/  LDG.E R28, desc[UR6][R18.64+-0x8] ;  /* 0xfffff806121c7981 */ /* 0x000ee2000c1e1900 */
[----:B--2---:R-:W-:-:S13]  /*10c0*/  ISETP.NE.AND P2, PT, R26, R27, PT ;  /* 0x0000001b1a00720c */ /* 0x004fda0003f45270 */
[----:B------:R-:W2:Y:S02]  /*10d0*/  @P2 LDG.E R26, desc[UR6][R18.64+-0xc] ;  /* 0xfffff406121a2981 */ /* 0x000ea4000c1e1900 */
[----:B--2---:R-:W-:-:S06]  /*10e0*/  @P2 VIADD R26, R26, 0x2 ;  /* 0x000000021a1a2836 */ /* 0x004fcc0000000000 */
[----:B------:R-:W2:Y:S01]  /*10f0*/  @!P2 LDG.E R26, desc[UR6][R18.64+-0xc] ;  /* 0xfffff406121aa981 */ /* 0x000ea2000c1e1900 */
[----:B---3--:R-:W-:-:S04]  /*1100*/  VIMNMX R27, PT, PT, R29, R28, PT ;  /* 0x0000001c1d1b7248 */ /* 0x008fc80003fe0100 */
[----:B--2---:R-:W-:-:S05]  /*1110*/  VIADDMNMX R31, R27, 0x1, R26, PT ;  /* 0x000000011b1f7846 */ /* 0x004fca000380011a */
[----:B------:R1:W-:Y:S04]  /*1120*/  STG.E desc[UR6][R20.64+-0x8], R31 ;  /* 0xfffff81f14007986 */ /* 0x0003e8000c101906 */
[----:B------:R-:W2:Y:S04]  /*1130*/  LDG.E R26, desc[UR6][R16.64+-0x8] ;  /* 0xfffff806101a7981 */ /* 0x000ea8000c1e1900 */
[----:B------:R-:W2:Y:S04]  /*1140*/  LDG.E R27, desc[UR6][R10.64] ;  /* 0x000000060a1b7981 */ /* 0x000ea8000c1e1900 */
[----:B------:R-:W3:Y:S01]  /*1150*/  LDG.E R28, desc[UR6][R18.64+-0x4] ;  /* 0xfffffc06121c7981 */ /* 0x000ee2000c1e1900 */
[----:B--2---:R-:W-:-:S13]  /*1160*/  ISETP.NE.AND P2, PT, R26, R27, PT ;  /* 0x0000001b1a00720c */ /* 0x004fda0003f45270 */
[----:B------:R-:W2:Y:S02]  /*1170*/  @P2 LDG.E R26, desc[UR6][R18.64+-0x8] ;  /* 0xfffff806121a2981 */ /* 0x000ea4000c1e1900 */
[----:B--2---:R-:W-:-:S06]  /*1180*/  @P2 VIADD R26, R26, 0x2 ;  /* 0x000000021a1a2836 */ /* 0x004fcc0000000000 */
[----:B------:R-:W0:Y:S01]  /*1190*/  @!P2 LDG.E R26, desc[UR6][R18.64+-0x8] ;  /* 0xfffff806121aa981 */ /* 0x000e22000c1e1900 */
[----:B---3--:R-:W-:-:S04]  /*11a0*/  VIMNMX R27, PT, PT, R31, R28, PT ;  /* 0x0000001c1f1b7248 */ /* 0x008fc80003fe0100 */
[----:B0-----:R-:W-:-:S05]  /*11b0*/  VIADDMNMX R29, R27, 0x1, R26, PT ;  /* 0x000000011b1d7846 */ /* 0x001fca000380011a */
[----:B------:R0:W-:Y:S04]  /*11c0*/  STG.E desc[UR6][R20.64+-0x4], R29 ;  /* 0xfffffc1d14007986 */ /* 0x0001e8000c101906 */
[----:B------:R-:W2:Y:S04]  /*11d0*/  LDG.E R26, desc[UR6][R16.64+-0x4] ;  /* 0xfffffc06101a7981 */ /* 0x000ea8000c1e1900 */
[----:B------:R-:W2:Y:S04]  /*11e0*/  LDG.E R27, desc[UR6][R10.64] ;  /* 0x000000060a1b7981 */ /* 0x000ea8000c1e1900 */
[----:B------:R-:W3:Y:S01]  /*11f0*/  LDG.E R28, desc[UR6][R18.64] ;  /* 0x00000006121c7981 */ /* 0x000ee2000c1e1900 */
[----:B--2---:R-:W-:-:S13]  /*1200*/  ISETP.NE.AND P2, PT, R26, R27, PT ;  /* 0x0000001b1a00720c */ /* 0x004fda0003f45270 */
[----:B------:R-:W2:Y:S02]  /*1210*/  @P2 LDG.E R26, desc[UR6][R18.64+-0x4] ;  /* 0xfffffc06121a2981 */ /* 0x000ea4000c1e1900 */
[----:B--2---:R-:W-:-:S06]  /*1220*/  @P2 VIADD R26, R26, 0x2 ;  /* 0x000000021a1a2836 */ /* 0x004fcc0000000000 */
[----:B------:R-:W1:Y:S01]  /*1230*/  @!P2 LDG.E R26, desc[UR6][R18.64+-0x4] ;  /* 0xfffffc06121aa981 */ /* 0x000e62000c1e1900 */
[----:B---3--:R-:W-:-:S04]  /*1240*/  VIMNMX R27, PT, PT, R29, R28, PT ;  /* 0x0000001c1d1b7248 */ /* 0x008fc80003fe0100 */
[----:B-1----:R-:W-:-:S05]  /*1250*/  VIADDMNMX R31, R27, 0x1, R26, PT ;  /* 0x000000011b1f7846 */ /* 0x002fca000380011a */
        /* <DEDUP_REMOVED lines=38> */
[----:B---3--:R-:W-:Y:S01]  /*14c0*/  VIMNMX R27, PT, PT, R29, R28, PT ;  /* 0x0000001c1d1b7248 */ /* 0x008fe20003fe0100 */
[----:B------:R-:W-:-:S05]  /*14d0*/  VIADD R23, R23, 0x8 ;  /* 0x0000000817177836 */ /* 0x000fca0000000000 */
[----:B------:R-:W-:Y:S02]  /*14e0*/  ISETP.NE.AND P2, PT, R23, RZ, PT ;  /* 0x000000ff1700720c */ /* 0x000fe40003f45270 */
[----:B------:R-:W-:Y:S02]  /*14f0*/  IADD3 R30, P3, PT, R18, 0x20, RZ ;  /* 0x00000020121e7810 */ /* 0x000fe40007f7e0ff */
[----:B------:R-:W-:Y:S02]  /*1500*/  IADD3 R16, P4, PT, R16, 0x20, RZ ;  /* 0x0000002010107810 */ /* 0x000fe40007f9e0ff */
[----:B------:R-:W-:Y:S01]  /*1510*/  IADD3 R28, P5, PT, R20, 0x20, RZ ;  /* 0x00000020141c7810 */ /* 0x000fe20007fbe0ff */
[----:B-1----:R-:W-:Y:S02]  /*1520*/  IMAD.X R31, RZ, RZ, R19, P3 ;  /* 0x000000ffff1f7224 */ /* 0x002fe400018e0613 */
[----:B------:R-:W-:Y:S02]  /*1530*/  IMAD.X R17, RZ, RZ, R17, P4 ;  /* 0x000000ffff117224 */ /* 0x000fe400020e0611 */
[----:B0-----:R-:W-:-:S02]  /*1540*/  IMAD.X R29, RZ, RZ, R21, P5 ;  /* 0x000000ffff1d7224 */ /* 0x001fc400028e0615 */
[----:B------:R-:W-:Y:S01]  /*1550*/  VIADD R22, R22, 0x8 ;  /* 0x0000000816167836 */ /* 0x000fe20000000000 */
[----:B--2---:R-:W-:-:S05]  /*1560*/  VIADDMNMX R27, R27, 0x1, R26, PT ;  /* 0x000000011b1b7846 */ /* 0x004fca000380011a */
[----:B------:R1:W-:Y:S01]  /*1570*/  STG.E desc[UR6][R20.64+0x10], R27 ;  /* 0x0000101b14007986 */ /* 0x0003e2000c101906 */
[----:B------:R-:W-:Y:S05]  /*1580*/  @P2 BRA `(.L_x_16) ;  /* 0xfffffff800882947 */ /* 0x000fea000383ffff */
[----:B------:R-:W-:-:S07]  /*1590*/  VIADD R17, R22, 0x1 ;  /* 0x0000000116117836 */ /* 0x000fce0000000000 */
.L_x_15:
[----:B------:R-:W-:-:S13]  /*15a0*/  ISETP.NE.AND P2, PT, R24, RZ, PT ;  /* 0x000000ff1800720c */ /* 0x000fda0003f45270 */
[----:B------:R-:W-:Y:S05]  /*15b0*/  @!P2 BRA `(.L_x_17) ;  /* 0x000000040070a947 */ /* 0x000fea0003800000 */
[----:B------:R-:W-:Y:S01]  /*15c0*/  ISETP.NE.AND P2, PT, R25, RZ, PT ;  /* 0x000000ff1900720c */ /* 0x000fe20003f45270 */
[----:B------:R-:W-:-:S12]  /*15d0*/  @!P1 BRA `(.L_x_18) ;  /* 0x0000000000b49947 */ /* 0x000fd80003800000 */
[----:B------:R-:W2:Y:S01]  /*15e0*/  LDC.64 R22, c[0x0][0x380] ;  /* 0x0000e000ff167b82 */ /* 0x000ea20000000a00 */
[----:B-1----:R-:W3:Y:S01]  /*15f0*/  LDG.E R27, desc[UR6][R10.64] ;  /* 0x000000060a1b7981 */ /* 0x002ee2000c1e1900 */
[----:B------:R-:W-:-:S04]  /*1600*/  IMAD.WIDE.U32 R20, R17, 0x4, R8 ;  /* 0x0000000411147825 */ /* 0x000fc800078e0008 */
[C---:B0-----:R-:W-:Y:S01]  /*1610*/  IMAD.WIDE R18, R17.reuse, 0x4, R4 ;  /* 0x0000000411127825 */ /* 0x041fe200078e0204 */
[----:B------:R-:W4:Y:S04]  /*1620*/  LDG.E R26, desc[UR6][R20.64+-0x4] ;  /* 0xfffffc06141a7981 */ /* 0x000f28000c1e1900 */
[----:B------:R-:W5:Y:S04]  /*1630*/  LDG.E R28, desc[UR6][R20.64] ;  /* 0x00000006141c7981 */ /* 0x000f68000c1e1900 */
[----:B------:R-:W5:Y:S01]  /*1640*/  LDG.E R29, desc[UR6][R18.64+-0x4] ;  /* 0xfffffc06121d7981 */ /* 0x000f62000c1e1900 */
[----:B--2---:R-:W-:-:S05]  /*1650*/  IMAD.WIDE R22, R17, 0x4, R22 ;  /* 0x0000000411167825 */ /* 0x004fca00078e0216 */
[----:B------:R-:W3:Y:S02]  /*1660*/  LDG.E R16, desc[UR6][R22.64+-0x4] ;  /* 0xfffffc0616107981 */ /* 0x000ee4000c1e1900 */
[----:B---3--:R-:W-:Y:S02]  /*1670*/  ISETP.NE.AND P3, PT, R16, R27, PT ;  /* 0x0000001b1000720c */ /* 0x008fe40003f65270 */
[----:B-----5:R-:W-:-:S11]  /*1680*/  VIMNMX R27, PT, PT, R28, R29, PT ;  /* 0x0000001d1c1b7248 */ /* 0x020fd60003fe0100 */
[----:B----4-:R-:W-:-:S05]  /*1690*/  @P3 VIADD R26, R26, 0x2 ;  /* 0x000000021a1a3836 */ /* 0x010fca0000000000 */
        /* <DEDUP_REMOVED lines=12> */
[----:B------:R-:W3:Y:S04]  /*1760*/  LDG.E R16, desc[UR6][R22.64+0x4] ;  /* 0x0000040616107981 */ /* 0x000ee8000c1e1900 */
[----:B------:R-:W3:Y:S04]  /*1770*/  LDG.E R27, desc[UR6][R10.64] ;  /* 0x000000060a1b7981 */ /* 0x000ee8000c1e1900 */
[----:B------:R-:W4:Y:S01]  /*1780*/  LDG.E R26, desc[UR6][R20.64+0x8] ;  /* 0x00000806141a7981 */ /* 0x000f22000c1e1900 */
[----:B---3--:R-:W-:-:S13]  /*1790*/  ISETP.NE.AND P3, PT, R16, R27, PT ;  /* 0x0000001b1000720c */ /* 0x008fda0003f65270 */
[----:B------:R-:W3:Y:S02]  /*17a0*/  @P3 LDG.E R16, desc[UR6][R20.64+0x4] ;  /* 0x0000040614103981 */ /* 0x000ee4000c1e1900 */
[----:B---3--:R-:W-:-:S06]  /*17b0*/  @P3 VIADD R16, R16, 0x2 ;  /* 0x0000000210103836 */ /* 0x008fcc0000000000 */
[----:B------:R-:W0:Y:S01]  /*17c0*/  @!P3 LDG.E R16, desc[UR6][R20.64+0x4] ;  /* 0x000004061410b981 */ /* 0x000e22000c1e1900 */
[----:B----4-:R-:W-:-:S04]  /*17d0*/  VIMNMX R27, PT, PT, R31, R26, PT ;  /* 0x0000001a1f1b7248 */ /* 0x010fc80003fe0100 */
[----:B0-----:R-:W-:-:S05]  /*17e0*/  VIADDMNMX R29, R27, 0x1, R16, PT ;  /* 0x000000011b1d7846 */ /* 0x001fca0003800110 */
[----:B------:R2:W-:Y:S04]  /*17f0*/  STG.E desc[UR6][R18.64+0x8], R29 ;  /* 0x0000081d12007986 */ /* 0x0005e8000c101906 */
[----:B------:R-:W3:Y:S04]  /*1800*/  LDG.E R16, desc[UR6][R22.64+0x8] ;  /* 0x0000080616107981 */ /* 0x000ee8000c1e1900 */
[----:B------:R-:W3:Y:S04]  /*1810*/  LDG.E R27, desc[UR6][R10.64] ;  /* 0x000000060a1b7981 */ /* 0x000ee8000c1e1900 */
[----:B------:R-:W4:Y:S01]  /*1820*/  LDG.E R26, desc[UR6][R20.64+0xc] ;  /* 0x00000c06141a7981 */ /* 0x000f22000c1e1900 */
[----:B---3--:R-:W-:-:S13]  /*1830*/  ISETP.NE.AND P3, PT, R16, R27, PT ;  /* 0x0000001b1000720c */ /* 0x008fda0003f65270 */
[----:B------:R-:W3:Y:S02]  /*1840*/  @P3 LDG.E R16, desc[UR6][R20.64+0x8] ;  /* 0x0000080614103981 */ /* 0x000ee4000c1e1900 */
[----:B---3--:R-:W-:-:S06]  /*1850*/  @P3 VIADD R16, R16, 0x2 ;  /* 0x0000000210103836 */ /* 0x008fcc0000000000 */
[----:B------:R-:W3:Y:S01]  /*1860*/  @!P3 LDG.E R16, desc[UR6][R20.64+0x8] ;  /* 0x000008061410b981 */ /* 0x000ee2000c1e1900 */
[----:B----4-:R-:W-:Y:S01]  /*1870*/  VIMNMX R27, PT, PT, R29, R26, PT ;  /* 0x0000001a1d1b7248 */ /* 0x010fe20003fe0100 */
[----:B------:R-:W-:-:S03]  /*1880*/  VIADD R17, R17, 0x4 ;  /* 0x0000000411117836 */ /* 0x000fc60000000000 */
[----:B---3--:R-:W-:-:S05]  /*1890*/  VIADDMNMX R27, R27, 0x1, R16, PT ;  /* 0x000000011b1b7846 */ /* 0x008fca0003800110 */
[----:B------:R2:W-:Y:S02]  /*18a0*/  STG.E desc[UR6][R18.64+0xc], R27 ;  /* 0x00000c1b12007986 */ /* 0x0005e4000c101906 */
.L_x_18:
[----:B------:R-:W-:Y:S05]  /*18b0*/  @!P2 BRA `(.L_x_17) ;  /* 0x0000000000b0a947 */ /* 0x000fea0003800000 */
[----:B------:R-:W3:Y:S01]  /*18c0*/  LDCU UR4, c[0x0][0x388] ;  /* 0x00007100ff0477ac */ /* 0x000ee20008000800 */
[----:B------:R-:W-:Y:S01]  /*18d0*/  ISETP.NE.AND P2, PT, R25, 0x1, PT ;  /* 0x000000011900780c */ /* 0x000fe20003f45270 */
[----:B---3--:R-:W-:-:S12]  /*18e0*/  ULOP3.LUT UP0, URZ, UR4, 0x1, URZ, 0xc0, !UPT ;  /* 0x0000000104ff7892 */ /* 0x008fd8000f80c0ff */
[----:B------:R-:W-:Y:S05]  /*18f0*/  @!P2 BRA `(.L_x_19) ;  /* 0x000000000064a947 */ /* 0x000fea0003800000 */
[----:B------:R-:W3:Y:S01]  /*1900*/  LDC.64 R22, c[0x0][0x380] ;  /* 0x0000e000ff167b82 */ /* 0x000ee20000000a00 */
[----:B-12---:R-:W2:Y:S01]  /*1910*/  LDG.E R27, desc[UR6][R10.64] ;  /* 0x000000060a1b7981 */ /* 0x006ea2000c1e1900 */
[----:B------:R-:W-:-:S04]  /*1920*/  IMAD.WIDE.U32 R20, R17, 0x4, R8 ;  /* 0x0000000411147825 */ /* 0x000fc800078e0008 */
[C---:B0-----:R-:W-:Y:S01]  /*1930*/  IMAD.WIDE R18, R17.reuse, 0x4, R4 ;  /* 0x0000000411127825 */ /* 0x041fe200078e0204 */
[----:B------:R-:W4:Y:S04]  /*1940*/  LDG.E R26, desc[UR6][R20.64+-0x4] ;  /* 0xfffffc06141a7981 */ /* 0x000f28000c1e1900 */
[----:B------:R-:W5:Y:S04]  /*1950*/  LDG.E R28, desc[UR6][R20.64] ;  /* 0x00000006141c7981 */ /* 0x000f68000c1e1900 */
[----:B------:R-:W5:Y:S01]  /*1960*/  LDG.E R29, desc[UR6][R18.64+-0x4] ;  /* 0xfffffc06121d7981 */ /* 0x000f62000c1e1900 */
[----:B---3--:R-:W-:-:S05]  /*1970*/  IMAD.WIDE R22, R17, 0x4, R22 ;  /* 0x0000000411167825 */ /* 0x008fca00078e0216 */
[----:B------:R-:W2:Y:S02]  /*1980*/  LDG.E R16, desc[UR6][R22.64+-0x4] ;  /* 0xfffffc0616107981 */ /* 0x000ea4000c1e1900 */
[----:B--2---:R-:W-:Y:S02]  /*1990*/  ISETP.NE.AND P2, PT, R16, R27, PT ;  /* 0x0000001b1000720c */ /* 0x004fe40003f45270 */
[----:B-----5:R-:W-:-:S11]  /*19a0*/  VIMNMX R27, PT, PT, R28, R29, PT ;  /* 0x0000001d1c1b7248 */ /* 0x020fd60003fe0100 */
[----:B----4-:R-:W-:-:S05]  /*19b0*/  @P2 VIADD R26, R26, 0x2 ;  /* 0x000000021a1a2836 */ /* 0x010fca0000000000 */
[----:B------:R-:W-:-:S05]  /*19c0*/  VIADDMNMX R29, R27, 0x1, R26, PT ;  /* 0x000000011b1d7846 */ /* 0x000fca000380011a */
[----:B------:R3:W-:Y:S04]  /*19d0*/  STG.E desc[UR6][R18.64], R29 ;  /* 0x0000001d12007986 */ /* 0x0007e8000c101906 */
[----:B------:R-:W2:Y:S04]  /*19e0*/  LDG.E R22, desc[UR6][R22.64] ;  /* 0x0000000616167981 */ /* 0x000ea8000c1e1900 */
[----:B------:R-:W2:Y:S04]  /*19f0*/  LDG.E R27, desc[UR6][R10.64] ;  /* 0x000000060a1b7981 */ /* 0x000ea8000c1e1900 */
[----:B------:R-:W4:Y:S01]  /*1a00*/  LDG.E R26, desc[UR6][R20.64+0x4] ;  /* 0x00000406141a7981 */ /* 0x000f22000c1e1900 */
[----:B--2---:R-:W-:-:S13]  /*1a10*/  ISETP.NE.AND P2, PT, R22, R27, PT ;  /* 0x0000001b1600720c */ /* 0x004fda0003f45270 */
[----:B------:R-:W2:Y:S02]  /*1a20*/  @P2 LDG.E R16, desc[UR6][R20.64] ;  /* 0x0000000614102981 */ /* 0x000ea4000c1e1900 */
[----:B--2---:R-:W-:-:S06]  /*1a30*/  @P2 VIADD R16, R16, 0x2 ;  /* 0x0000000210102836 */ /* 0x004fcc0000000000 */
[----:B------:R-:W2:Y:S01]  /*1a40*/  @!P2 LDG.E R16, desc[UR6][R20.64] ;  /* 0x000000061410a981 */ /* 0x000ea2000c1e1900 */
[----:B----4-:R-:W-:Y:S01]  /*1a50*/  VIMNMX R27, PT, PT, R29, R26, PT ;  /* 0x0000001a1d1b7248 */ /* 0x010fe20003fe0100 */
[----:B------:R-:W-:-:S03]  /*1a60*/  VIADD R17, R17, 0x2 ;  /* 0x0000000211117836 */ /* 0x000fc60000000000 */
[----:B--2---:R-:W-:-:S05]  /*1a70*/  VIADDMNMX R27, R27, 0x1, R16, PT ;  /* 0x000000011b1b7846 */ /* 0x004fca0003800110 */
[----:B------:R3:W-:Y:S02]  /*1a80*/  STG.E desc[UR6][R18.64+0x4], R27 ;  /* 0x0000041b12007986 */ /* 0x0007e4000c101906 */
.L_x_19:
[----:B------:R-:W-:Y:S05]  /*1a90*/  BRA.U !UP0, `(.L_x_17) ;  /* 0x0000000108387547 */ /* 0x000fea000b800000 */
[----:B0-23--:R-:W0:Y:S01]  /*1aa0*/  LDC.64 R18, c[0x0][0x380] ;  /* 0x0000e000ff127b82 */ /* 0x00de220000000a00 */
[----:B------:R-:W2:Y:S01]  /*1ab0*/  LDG.E R11, desc[UR6][R10.64] ;  /* 0x000000060a0b7981 */ /* 0x000ea2000c1e1900 */
[----:B-1----:R-:W-:-:S05]  /*1ac0*/  IMAD.WIDE.U32 R20, R17, 0x4, R8 ;  /* 0x0000000411147825 */ /* 0x002fca00078e0008 */
[----:B------:R-:W3:Y:S04]  /*1ad0*/  LDG.E R22, desc[UR6][R20.64+-0x4] ;  /* 0xfffffc0614167981 */ /* 0x000ee8000c1e1900 */
[----:B------:R-:W4:Y:S01]  /*1ae0*/  LDG.E R23, desc[UR6][R20.64] ;  /* 0x0000000614177981 */ /* 0x000f22000c1e1900 */
[----:B0-----:R-:W-:-:S06]  /*1af0*/  IMAD.WIDE R18, R17, 0x4, R18 ;  /* 0x0000000411127825 */ /* 0x001fcc00078e0212 */
[----:B------:R-:W2:Y:S01]  /*1b00*/  LDG.E R18, desc[UR6][R18.64+-0x4] ;  /* 0xfffffc0612127981 */ /* 0x000ea2000c1e1900 */
[----:B------:R-:W-:-:S05]  /*1b10*/  IMAD.WIDE R16, R17, 0x4, R4 ;  /* 0x0000000411107825 */ /* 0x000fca00078e0204 */
[----:B------:R-:W4:Y:S01]  /*1b20*/  LDG.E R26, desc[UR6][R16.64+-0x4] ;  /* 0xfffffc06101a7981 */ /* 0x000f22000c1e1900 */
[----:B--2---:R-:W-:Y:S02]  /*1b30*/  ISETP.NE.AND P2, PT, R18, R11, PT ;  /* 0x0000000b1200720c */ /* 0x004fe40003f45270 */
[----:B----4-:R-:W-:-:S11]  /*1b40*/  VIMNMX R23, PT, PT, R23, R26, PT ;  /* 0x0000001a17177248 */ /* 0x010fd60003fe0100 */
[----:B---3--:R-:W-:-:S05]  /*1b50*/  @P2 VIADD R22, R22, 0x2 ;  /* 0x0000000216162836 */ /* 0x008fca0000000000 */
[----:B------:R-:W-:-:S05]  /*1b60*/  VIADDMNMX R23, R23, 0x1, R22, PT ;  /* 0x0000000117177846 */ /* 0x000fca0003800116 */
[----:B------:R4:W-:Y:S02]  /*1b70*/  STG.E desc[UR6][R16.64], R23 ;  /* 0x0000001710007986 */ /* 0x0009e4000c101906 */
.L_x_17:
[----:B------:R-:W-:Y:S05]  /*1b80*/  @P0 BRA `(.L_x_20) ;  /* 0xfffffff000840947 */ /* 0x000fea000383ffff */
.L_x_7:
[----:B------:R-:W-:Y:S05]  /*1b90*/  BSYNC.RECONVERGENT B0 ;  /* 0x0000000000007941 */ /* 0x000fea0003800200 */
.L_x_6:
[----:B------:R-:W0:Y:S02]  /*1ba0*/  LDC R3, c[0x0][0x388] ;  /* 0x0000e200ff037b82 */ /* 0x000e240000000800 */
[----:B01----:R-:W-:-:S06]  /*1bb0*/  IMAD.WIDE R4, R3, 0x4, R4 ;  /* 0x0000000403047825 */ /* 0x003fcc00078e0204 */
[----:B------:R-:W-:Y:S08]  /*1bc0*/  BAR.SYNC.DEFER_BLOCKING 0x0 ;  /* 0x0000000000007b1d */ /* 0x000ff00000010000 */
[----:B------:R-:W0:Y:S01]  /*1bd0*/  LDC.64 R2, c[0x0][0x390] ;  /* 0x0000e400ff027b82 */ /* 0x000e220000000a00 */
[----:B------:R-:W5:Y:S01]  /*1be0*/  LDG.E R5, desc[UR6][R4.64] ;  /* 0x0000000604057981 */ /* 0x000f62000c1e1900 */
[----:B0-----:R-:W-:-:S05]  /*1bf0*/  IMAD.WIDE R2, R0, 0x4, R2 ;  /* 0x0000000400027825 */ /* 0x001fca00078e0202 */
[----:B-----5:R-:W-:Y:S01]  /*1c00*/  STG.E desc[UR6][R2.64], R5 ;  /* 0x0000000502007986 */ /* 0x020fe2000c101906 */
[----:B------:R-:W-:Y:S05]  /*1c10*/  EXIT ;  /* 0x000000000000794d */ /* 0x000fea0003800000 */
.L_x_21:
[----:B------:R-:W-:-:S00]  /*1c20*/  BRA `(.L_x_21) ;  /* 0xfffffffc00fc7947 */ /* 0x000fc0000383ffff */
[----:B------:R-:W-:-:S00]  /*1c30*/  NOP ;  /* 0x0000000000007918 */ /* 0x000fc00000000000 */
        /* <DEDUP_REMOVED lines=12> */
.L_x_44:


//--------------------- .text._Z16med_kernel_whilePiiS_S_S_S_ii --------------------------
	.section	.text._Z16med_kernel_whilePiiS_S_S_S_ii,"ax",@progbits
	.align	128
        .global         _Z16med_kernel_whilePiiS_S_S_S_ii
        .type           _Z16med_kernel_whilePiiS_S_S_S_ii,@function
        .size           _Z16med_kernel_whilePiiS_S_S_S_ii,(.L_x_45 - _Z16med_kernel_whilePiiS_S_S_S_ii)
        .other          _Z16med_kernel_whilePiiS_S_S_S_ii,@"STO_CUDA_ENTRY STV_DEFAULT"
_Z16med_kernel_whilePiiS_S_S_S_ii:
.text._Z16med_kernel_whilePiiS_S_S_S_ii:
[----:B------:R-:W-:Y:S01]  /*0000*/  LDC R1, c[0x0][0x37c] ;  /* 0x0000df00ff017b82 */ /* 0x000fe20000000800 */
[----:B------:R-:W0:Y:S07]  /*0010*/  S2R R0, SR_TID.X ;  /* 0x0000000000007919 */ /* 0x000e2e0000002100 */
[----:B------:R-:W0:Y:S01]  /*0020*/  LDC.64 R4, c[0x0][0x3a8] ;  /* 0x0000ea00ff047b82 */ /* 0x000e220000000a00 */
[----:B------:R-:W1:Y:S07]  /*0030*/  LDCU.64 UR6, c[0x0][0x358] ;  /* 0x00006b00ff0677ac */ /* 0x000e6e0008000a00 */
[----:B------:R-:W2:Y:S08]  /*0040*/  LDC R11, c[0x0][0x388] ;  /* 0x0000e200ff0b7b82 */ /* 0x000eb00000000800 */
[----:B------:R-:W3:Y:S01]  /*0050*/  LDC.64 R2, c[0x0][0x3a0] ;  /* 0x0000e800ff027b82 */ /* 0x000ee20000000a00 */
[----:B0-----:R-:W-:-:S05]  /*0060*/  IMAD.WIDE.U32 R4, R0, 0x4, R4 ;  /* 0x0000000400047825 */ /* 0x001fca00078e0004 */
        /* <DEDUP_REMOVED lines=14> */
.L_x_24:
[----:B0-----:R-:W-:-:S05]  /*0150*/  IMAD.WIDE R4, R7, 0x4, R2 ;  /* 0x0000000407047825 */ /* 0x001fca00078e0202 */
        /* <DEDUP_REMOVED lines=25> */
[----:B------:R0:W-:Y:S04]  /*02f0*/  STG.E desc[UR6][R4.64+0x1c], R29 ;  /* 0x00001c1d04007986 */ /* 0x0001e8000c101906 */
[----:B------:R0:W-:Y:S01]  /*0300*/  STG.E desc[UR6][R4.64+0x24], R31 ;  /* 0x0000241f04007986 */ /* 0x0001e2000c101906 */
[C---:B--2---:R-:W-:Y:S02]  /*0310*/  VIADD R15, R7.reuse, 0xf ;  /* 0x0000000f070f7836 */ /* 0x044fe40000000000 */
[----:B------:R-:W-:Y:S01]  /*0320*/  VIADD R7, R7, 0x10 ;  /* 0x0000001007077836 */ /* 0x000fe20000000000 */
[----:B------:R0:W-:Y:S02]  /*0330*/  STG.E desc[UR6][R4.64+0x28], R33 ;  /* 0x0000282104007986 */ /* 0x0001e4000c101906 */
[----:B------:R-:W-:-:S02]  /*0340*/  ISETP.NE.AND P0, PT, R15, R6, PT ;  /* 0x000000060f00720c */ /* 0x000fc40003f05270 */
[----:B------:R0:W-:Y:S04]  /*0350*/  STG.E desc[UR6][R4.64+0x2c], R17 ;  /* 0x00002c1104007986 */ /* 0x0001e8000c101906 */
[----:B------:R0:W-:Y:S04]  /*0360*/  STG.E desc[UR6][R4.64+0x30], R19 ;  /* 0x0000301304007986 */ /* 0x0001e8000c101906 */
[----:B------:R0:W-:Y:S04]  /*0370*/  STG.E desc[UR6][R4.64+0x34], R21 ;  /* 0x0000341504007986 */ /* 0x0001e8000c101906 */
[----:B------:R0:W-:Y:S04]  /*0380*/  STG.E desc[UR6][R4.64+0x38], R23 ;  /* 0x0000381704007986 */ /* 0x0001e8000c101906 */
[----:B------:R0:W-:Y:S01]  /*0390*/  STG.E desc[UR6][R4.64+0x3c], R25 ;  /* 0x00003c1904007986 */ /* 0x0001e2000c101906 */
[----:B------:R-:W-:Y:S05]  /*03a0*/  @P0 BRA `(.L_x_24) ;  /* 0xfffffffc00680947 */ /* 0x000fea000383ffff */
.L_x_23:
[----:B------:R-:W-:-:S13]  /*03b0*/  ISETP.NE.AND P0, PT, R10, RZ, PT ;  /* 0x000000ff0a00720c */ /* 0x000fda0003f05270 */
[----:B------:R-:W-:Y:S05]  /*03c0*/  @!P0 BRA `(.L_x_22) ;  /* 0x0000000000c48947 */ /* 0x000fea0003800000 */
[----:B------:R-:W-:Y:S02]  /*03d0*/  ISETP.GE.U32.AND P0, PT, R10, 0x8, PT ;  /* 0x000000080a00780c */ /* 0x000fe40003f06070 */
[----:B------:R-:W-:-:S04]  /*03e0*/  LOP3.LUT R8, R11, 0x7, RZ, 0xc0, !PT ;  /* 0x000000070b087812 */ /* 0x000fc800078ec0ff */
[----:B------:R-:W-:-:S07]  /*03f0*/  ISETP.NE.AND P1, PT, R8, RZ, PT ;  /* 0x000000ff0800720c */ /* 0x000fce0003f25270 */
[----:B------:R-:W-:Y:S06]  /*0400*/  @!P0 BRA `(.L_x_25) ;  /* 0x00000000004c8947 */ /* 0x000fec0003800000 */
[----:B0-----:R-:W-:-:S05]  /*0410*/  IMAD.WIDE R4, R7, 0x4, R2 ;  /* 0x0000000407047825 */ /* 0x001fca00078e0202 */
        /* <DEDUP_REMOVED lines=18> */
.L_x_25:
[----:B------:R-:W-:Y:S05]  /*0540*/  @!P1 BRA `(.L_x_22) ;  /* 0x0000000000649947 */ /* 0x000fea0003800000 */
[----:B------:R-:W-:Y:S02]  /*0550*/  ISETP.GE.U32.AND P0, PT, R8, 0x4, PT ;  /* 0x000000040800780c */ /* 0x000fe40003f06070 */
[----:B------:R-:W-:-:S04]  /*0560*/  LOP3.LUT R10, R11, 0x3, RZ, 0xc0, !PT ;  /* 0x000000030b0a7812 */ /* 0x000fc800078ec0ff */
[----:B------:R-:W-:-:S07]  /*0570*/  ISETP.NE.AND P1, PT, R10, RZ, PT ;  /* 0x000000ff0a00720c */ /* 0x000fce0003f25270 */
[----:B------:R-:W-:Y:S06]  /*0580*/  @!P0 BRA `(.L_x_26) ;  /* 0x00000000002c8947 */ /* 0x000fec0003800000 */
[----:B01----:R-:W-:-:S05]  /*0590*/  IMAD.WIDE R4, R7, 0x4, R2 ;  /* 0x0000000407047825 */ /* 0x003fca00078e0202 */
[----:B------:R-:W2:Y:S01]  /*05a0*/  LDG.E R6, desc[UR6][R4.64+-0x4] ;  /* 0xfffffc0604067981 */ /* 0x000ea2000c1e1900 */
[----:B------:R-:W-:Y:S02]  /*05b0*/  VIADD R7, R7, 0x4 ;  /* 0x0000000407077836 */ /* 0x000fe40000000000 */
        /* <DEDUP_REMOVED lines=8> */
.L_x_26:
[----:B------:R-:W-:Y:S05]  /*0640*/  @!P1 BRA `(.L_x_22) ;  /* 0x0000000000249947 */ /* 0x000fea0003800000 */
[----:B------:R-:W-:-:S05]  /*0650*/  UMOV UR4, URZ ;  /* 0x000000ff00047c82 */ /* 0x000fca0008000000 */
.L_x_27:
[----:B0123--:R-:W-:-:S05]  /*0660*/  IMAD.WIDE R4, R7, 0x4, R2 ;  /* 0x0000000407047825 */ /* 0x00ffca00078e0202 */
[----:B------:R-:W2:Y:S01]  /*0670*/  LDG.E R6, desc[UR6][R4.64+-0x4] ;  /* 0xfffffc0604067981 */ /* 0x000ea2000c1e1900 */
[----:B------:R-:W-:Y:S01]  /*0680*/  UIADD3 UR4, UPT, UPT, UR4, 0x1, URZ ;  /* 0x0000000104047890 */ /* 0x000fe2000fffe0ff */
[----:B------:R-:W-:-:S05]  /*0690*/  VIADD R7, R7, 0x1 ;  /* 0x0000000107077836 */ /* 0x000fca0000000000 */
[----:B------:R-:W-:Y:S02]  /*06a0*/  ISETP.NE.AND P0, PT, R10, UR4, PT ;  /* 0x000000040a007c0c */ /* 0x000fe4000bf05270 */
[----:B--2---:R-:W-:-:S05]  /*06b0*/  IADD3 R15, PT, PT, R6, 0x1, RZ ;  /* 0x00000001060f7810 */ /* 0x004fca0007ffe0ff */
[----:B------:R3:W-:Y:S06]  /*06c0*/  STG.E desc[UR6][R4.64], R15 ;  /* 0x0000000f04007986 */ /* 0x0007ec000c101906 */
[----:B------:R-:W-:Y:S05]  /*06d0*/  @P0 BRA `(.L_x_27) ;  /* 0xfffffffc00e00947 */ /* 0x000fea000383ffff */
.L_x_22:
[----:B------:R-:W4:Y:S01]  /*06e0*/  LDC R6, c[0x0][0x3b4] ;  /* 0x0000ed00ff067b82 */ /* 0x000f220000000800 */
[----:B------:R-:W-:Y:S01]  /*06f0*/  ISETP.GE.AND P0, PT, R13, 0x1, PT ;  /* 0x000000010d00780c */ /* 0x000fe20003f06270 */
[----:B------:R-:W-:Y:S01]  /*0700*/  BSSY.RECONVERGENT B0, `(.L_x_28) ;  /* 0x0000143000007945 */ /* 0x000fe20003800200 */
[----:B0123--:R-:W-:Y:S02]  /*0710*/  IMAD.MOV.U32 R4, RZ, RZ, R2 ;  /* 0x000000ffff047224 */ /* 0x00ffe400078e0002 */
[----:B------:R-:W-:Y:S02]  /*0720*/  IMAD.MOV.U32 R5, RZ, RZ, R3 ;  /* 0x000000ffff057224 */ /* 0x000fe400078e0003 */
[----:B----4-:R-:W-:-:S07]  /*0730*/  IMAD R7, R11, R6, R6 ;  /* 0x000000060b077224 */ /* 0x010fce00078e0206 */
        /* <DEDUP_REMOVED lines=20> */
.L_x_33:
        /* <DEDUP_REMOVED lines=30> */
.L_x_32:
[----:B------:R-:W-:Y:S05]  /*0a60*/  BSYNC.RECONVERGENT B1 ;  /* 0x0000000000017941 */ /* 0x000fea0003800200 */
.L_x_31:
        /* <DEDUP_REMOVED lines=16> */
[----:B------:R-:W-:-:S07]  /*0b70*/  IMAD.MOV.U32 R13, RZ, RZ, R8 ;  /* 0x000000ffff0d7224 */ /* 0x000fce00078e0008 */
.L_x_36:
[----:B------:R-:W-:-:S04]  /*0b80*/  ISETP.NE.U32.AND P0, PT, R13, R2, PT ;  /* 0x000000020d00720c */ /* 0x000fc80003f05070 */
[----:B------:R-:W-:-:S04]  /*0b90*/  ISETP.NE.AND.EX P0, PT, R9, R3, PT, P0 ;  /* 0x000000030900720c */ /* 0x000fc80003f05300 */
[----:B------:R-:W-:Y:S02]  /*0ba0*/  SEL R13, R6, R2, !P0 ;  /* 0x00000002060d7207 */ /* 0x000fe40004000000 */
[----:B------:R-:W-:Y:S02]  /*0bb0*/  SEL R9, R7, R3, !P0 ;  /* 0x0000000307097207 */ /* 0x000fe40004000000 */
[----:B------:R-:W-:-:S06]  /*0bc0*/  MOV R8, R13 ;  /* 0x0000000d00087202 */ /* 0x000fcc0000000f00 */
        /* <DEDUP_REMOVED lines=10> */
.L_x_35:
[----:B------:R-:W-:Y:S05]  /*0c70*/  BSYNC.RECONVERGENT B1 ;  /* 0x0000000000017941 */ /* 0x000fea0003800200 */
.L_x_34:
[----:B------:R-:W-:Y:S05]  /*0c80*/  BRA `(.L_x_29) ;  /* 0x0000000c00a87947 */ /* 0x000fea0003800000 */
.L_x_30:
        /* <DEDUP_REMOVED lines=11> */
.L_x_42:
        /* <DEDUP_REMOVED lines=33> */
.L_x_38:
        /* <DEDUP_REMOVED lines=10> */
[----:B---3--:R-:W-:Y:S01]  /*0ff0*/  @P2 VIADD R28, R28, 0x2 ;  /* 0x000000021c1c2836 */ /* 0x008fe20000000000 */
        /* <DEDUP_REMOVED lines=8> */
[----:B--2---:R-:W-:-:S06]  /*1080*/  @P2 IADD3 R26, PT, PT, R26, 0x2, RZ ;  /* 0x000000021a1a2810 */ /* 0x004fcc0007ffe0ff */
        /* <DEDUP_REMOVED lines=75> */
.L_x_37:
        /* <DEDUP_REMOVED lines=49> */
.L_x_40:
        /* <DEDUP_REMOVED lines=30> */
.L_x_41:
        /* <DEDUP_REMOVED lines=15> */
.L_x_39:
[----:B------:R-:W-:Y:S05]  /*1b20*/  @P0 BRA `(.L_x_42) ;  /* 0xfffffff000840947 */ /* 0x000fea000383ffff */
.L_x_29:
[----:B------:R-:W-:Y:S05]  /*1b30*/  BSYNC.RECONVERGENT B0 ;  /* 0x0000000000007941 */ /* 0x000fea0003800200 */
.L_x_28:
[----:B------:R-:W0:Y:S02]  /*1b40*/  LDC R3, c[0x0][0x388] ;  /* 0x0000e200ff037b82 */ /* 0x000e240000000800 */
[----:B01----:R-:W-:-:S06]  /*1b50*/  IMAD.WIDE R4, R3, 0x4, R4 ;  /* 0x0000000403047825 */ /* 0x003fcc00078e0204 */
[----:B------:R-:W0:Y:S01]  /*1b60*/  LDC.64 R2, c[0x0][0x390] ;  /* 0x0000e400ff027b82 */ /* 0x000e220000000a00 */
[----:B------:R-:W5:Y:S01]  /*1b70*/  LDG.E R5, desc[UR6][R4.64] ;  /* 0x0000000604057981 */ /* 0x000f62000c1e1900 */
[----:B0-----:R-:W-:-:S05]  /*1b80*/  IMAD.WIDE.U32 R2, R0, 0x4, R2 ;  /* 0x0000000400027825 */ /* 0x001fca00078e0002 */
[----:B-----5:R-:W-:Y:S01]  /*1b90*/  STG.E desc[UR6][R2.64], R5 ;  /* 0x0000000502007986 */ /* 0x020fe2000c101906 */
[----:B------:R-:W-:Y:S06]  /*1ba0*/  BAR.SYNC.DEFER_BLOCKING 0x0 ;  /* 0x0000000000007b1d */ /* 0x000fec0000010000 */
[----:B------:R-:W-:Y:S05]  /*1bb0*/  EXIT ;  /* 0x000000000000794d */ /* 0x000fea0003800000 */
.L_x_43:
        /* <DEDUP_REMOVED lines=12> */
.L_x_45:


//--------------------- .nv.shared.reserved.0     --------------------------
	.section	.nv.shared.reserved.0,"aw",@nobits
	.weak		__nv_reservedSMEM_offset_0_alias
	.size		__nv_reservedSMEM_offset_0_alias, 0, 64
	.other		__nv_reservedSMEM_offset_0_alias,@"STO_CUDA_RESERVED_SHARED STV_DEFAULT"
__nv_reservedSMEM_offset_0_alias:
	.zero		0
	.zero		64


//--------------------- .nv.constant0._Z14med_kernel_forPiiS_S_S_S_ii --------------------------
	.section	.nv.constant0._Z14med_kernel_forPiiS_S_S_S_ii,"a",@progbits
	.sectionflags	@""
	.align	4
.nv.constant0._Z14med_kernel_forPiiS_S_S_S_ii:
	.zero		952


//--------------------- .nv.constant0._Z16med_kernel_whilePiiS_S_S_S_ii --------------------------
	.section	.nv.constant0._Z16med_kernel_whilePiiS_S_S_S_ii,"a",@progbits
	.sectionflags	@""
	.align	4
.nv.constant0._Z16med_kernel_whilePiiS_S_S_S_ii:
	.zero		952


//--------------------- SYMBOLS --------------------------

	.type		.nv.reservedSmem.offset0,@object
	.size		.nv.reservedSmem.offset0,0x4
